	.target	sm_90a

	.elftype	@"ET_EXEC"


//--------------------- .note.nv.tkinfo           --------------------------
	.section	.note.nv.tkinfo,"",@"SHT_NOTE"
	.sectionflags	@"SHF_NOTE_NV_TKINFO"
	.tkinfo
        /*0018*/ 	.word	0x00000002
        /*0030*/ 	.string	""
        /*0030*/ 	.string	"ptxas"
        /*0030*/ 	.string	"Cuda compilation tools, release 13.0, V13.0.88"
        /*0030*/ 	.string	"Build cuda_13.0.r13.0/compiler.36424714_0"
        /*0030*/ 	.string	"-arch sm_90a -m 64 "



//--------------------- .note.nv.cuinfo           --------------------------
	.section	.note.nv.cuinfo,"",@"SHT_NOTE"
	.sectionflags	@"SHF_NOTE_NV_CUINFO"
        /*0018*/ 	.short	0x0002
        /*001a*/ 	.short	0x005a
        /*001c*/ 	.short	0x0082
	.zero		2


//--------------------- .nv.info                  --------------------------
	.section	.nv.info,"",@"SHT_CUDA_INFO"
	.align	4


	//----- nvinfo : EIATTR_REGCOUNT
	.align		4
        /*0000*/ 	.byte	0x04, 0x2f
        /*0002*/ 	.short	(.L_16 - .L_15)
	.align		4
.L_15:
        /*0004*/ 	.word	index@(_ZN7cutlass13device_kernelINS_4gemm6kernel13GemmUniversalIN4cute5tupleIJiiiiEEENS1_10collective13CollectiveMmaINS1_39MainloopSm90TmaGmmaRmemAWarpSpecializedILi4ENS5_IJNS4_1CILi1EEESB_SB_EEENS1_35KernelTmaWarpSpecializedCooperativeEEENS5_IJNSA_ILi256EEENSA_ILi128EEESG_EEEaNS5_IJSB_llEEEaNS5_IJlSB_lEEENS4_8TiledMMAINS4_8MMA_AtomIJNS4_4SM904GMMA27MMA_64x128x32_S32S8S8_RS_TNEEEENS4_6LayoutINS5_IJNSA_ILi2EEESB_SB_EEENS5_IJSB_NSA_ILi0EEEST_EEEEENS5_IJNS4_10UnderscoreESW_SW_EEEEENS4_13SM90_TMA_LOADENS4_14ComposedLayoutINS4_7SwizzleILi3ELi4ELi3EEENS4_18smem_ptr_flag_bitsILi8EEENSQ_INS5_IJSG_NSA_ILi8EEEEEENS5_IJSB_SG_EEEEEEENS4_9Copy_AtomIJNS4_39AutoVectorizingCopyWithAssumedAlignmentILi128EEEaEEENS4_8identityESZ_NS10_IS12_S14_NSQ_INS5_IJS15_SG_EEENS5_IJSG_SB_EEEEEEEvS1E_EENS_8epilogue10collective6detail29Sm90TmaWarpSpecializedAdapterINS1L_15DefaultEpilogueIaSJ_SJ_NS1K_6thread17LinearCombinationIaLi1EiiLNS1P_9ScaleType4KindE0ELNS_15FloatRoundStyleE2EaEENS1_15EpilogueDefaultEEEEEvvEEEEvNT_6ParamsE)
        /*0008*/ 	.word	0x000000a8


	//----- nvinfo : EIATTR_FRAME_SIZE
	.align		4
.L_16:
        /*000c*/ 	.byte	0x04, 0x11
        /*000e*/ 	.short	(.L_18 - .L_17)
	.align		4
.L_17:
        /*0010*/ 	.word	index@(_ZN7cutlass13device_kernelINS_4gemm6kernel13GemmUniversalIN4cute5tupleIJiiiiEEENS1_10collective13CollectiveMmaINS1_39MainloopSm90TmaGmmaRmemAWarpSpecializedILi4ENS5_IJNS4_1CILi1EEESB_SB_EEENS1_35KernelTmaWarpSpecializedCooperativeEEENS5_IJNSA_ILi256EEENSA_ILi128EEESG_EEEaNS5_IJSB_llEEEaNS5_IJlSB_lEEENS4_8TiledMMAINS4_8MMA_AtomIJNS4_4SM904GMMA27MMA_64x128x32_S32S8S8_RS_TNEEEENS4_6LayoutINS5_IJNSA_ILi2EEESB_SB_EEENS5_IJSB_NSA_ILi0EEEST_EEEEENS5_IJNS4_10UnderscoreESW_SW_EEEEENS4_13SM90_TMA_LOADENS4_14ComposedLayoutINS4_7SwizzleILi3ELi4ELi3EEENS4_18smem_ptr_flag_bitsILi8EEENSQ_INS5_IJSG_NSA_ILi8EEEEEENS5_IJSB_SG_EEEEEEENS4_9Copy_AtomIJNS4_39AutoVectorizingCopyWithAssumedAlignmentILi128EEEaEEENS4_8identityESZ_NS10_IS12_S14_NSQ_INS5_IJS15_SG_EEENS5_IJSG_SB_EEEEEEEvS1E_EENS_8epilogue10collective6detail29Sm90TmaWarpSpecializedAdapterINS1L_15DefaultEpilogueIaSJ_SJ_NS1K_6thread17LinearCombinationIaLi1EiiLNS1P_9ScaleType4KindE0ELNS_15FloatRoundStyleE2EaEENS1_15EpilogueDefaultEEEEEvvEEEEvNT_6ParamsE)
        /*0014*/ 	.word	0x00000000


	//----- nvinfo : EIATTR_MIN_STACK_SIZE
	.align		4
.L_18:
        /*0018*/ 	.byte	0x04, 0x12
        /*001a*/ 	.short	(.L_20 - .L_19)
	.align		4
.L_19:
        /*001c*/ 	.word	index@(_ZN7cutlass13device_kernelINS_4gemm6kernel13GemmUniversalIN4cute5tupleIJiiiiEEENS1_10collective13CollectiveMmaINS1_39MainloopSm90TmaGmmaRmemAWarpSpecializedILi4ENS5_IJNS4_1CILi1EEESB_SB_EEENS1_35KernelTmaWarpSpecializedCooperativeEEENS5_IJNSA_ILi256EEENSA_ILi128EEESG_EEEaNS5_IJSB_llEEEaNS5_IJlSB_lEEENS4_8TiledMMAINS4_8MMA_AtomIJNS4_4SM904GMMA27MMA_64x128x32_S32S8S8_RS_TNEEEENS4_6LayoutINS5_IJNSA_ILi2EEESB_SB_EEENS5_IJSB_NSA_ILi0EEEST_EEEEENS5_IJNS4_10UnderscoreESW_SW_EEEEENS4_13SM90_TMA_LOADENS4_14ComposedLayoutINS4_7SwizzleILi3ELi4ELi3EEENS4_18smem_ptr_flag_bitsILi8EEENSQ_INS5_IJSG_NSA_ILi8EEEEEENS5_IJSB_SG_EEEEEEENS4_9Copy_AtomIJNS4_39AutoVectorizingCopyWithAssumedAlignmentILi128EEEaEEENS4_8identityESZ_NS10_IS12_S14_NSQ_INS5_IJS15_SG_EEENS5_IJSG_SB_EEEEEEEvS1E_EENS_8epilogue10collective6detail29Sm90TmaWarpSpecializedAdapterINS1L_15DefaultEpilogueIaSJ_SJ_NS1K_6thread17LinearCombinationIaLi1EiiLNS1P_9ScaleType4KindE0ELNS_15FloatRoundStyleE2EaEENS1_15EpilogueDefaultEEEEEvvEEEEvNT_6ParamsE)
        /*0020*/ 	.word	0x00000000
.L_20:


//--------------------- .nv.compat                --------------------------
	.section	.nv.compat,"",@"SHT_CUDA_COMPAT_INFO"
	.align	4
        /*0000*/ 	.byte	0x02, 0x09, 0x01, 0x00, 0x02, 0x02, 0x04, 0x00, 0x02, 0x05, 0x05, 0x00, 0x03, 0x07, 0x01, 0x01
        /*0010*/ 	.byte	0x02, 0x03, 0x01, 0x00, 0x02, 0x06, 0x01, 0x00, 0x04, 0x0b, 0x08, 0x00, 0x00, 0x00, 0x00, 0x00
        /*0020*/ 	.byte	0x00, 0x00, 0x00, 0x00


//--------------------- .nv.info._ZN7cutlass13device_kernelINS_4gemm6kernel13GemmUniversalIN4cute5tupleIJiiiiEEENS1_10collective13CollectiveMmaINS1_39MainloopSm90TmaGmmaRmemAWarpSpecializedILi4ENS5_IJNS4_1CILi1EEESB_SB_EEENS1_35KernelTmaWarpSpecializedCooperativeEEENS5_IJNSA_ILi256EEENSA_ILi128EEESG_EEEaNS5_IJSB_llEEEaNS5_IJlSB_lEEENS4_8TiledMMAINS4_8MMA_AtomIJNS4_4SM904GMMA27MMA_64x128x32_S32S8S8_RS_TNEEEENS4_6LayoutINS5_IJNSA_ILi2EEESB_SB_EEENS5_IJSB_NSA_ILi0EEEST_EEEEENS5_IJNS4_10UnderscoreESW_SW_EEEEENS4_13SM90_TMA_LOADENS4_14ComposedLayoutINS4_7SwizzleILi3ELi4ELi3EEENS4_18smem_ptr_flag_bitsILi8EEENSQ_INS5_IJSG_NSA_ILi8EEEEEENS5_IJSB_SG_EEEEEEENS4_9Copy_AtomIJNS4_39AutoVectorizingCopyWithAssumedAlignmentILi128EEEaEEENS4_8identityESZ_NS10_IS12_S14_NSQ_INS5_IJS15_SG_EEENS5_IJSG_SB_EEEEEEEvS1E_EENS_8epilogue10collective6detail29Sm90TmaWarpSpecializedAdapterINS1L_15DefaultEpilogueIaSJ_SJ_NS1K_6thread17LinearCombinationIaLi1EiiLNS1P_9ScaleType4KindE0ELNS_15FloatRoundStyleE2EaEENS1_15EpilogueDefaultEEEEEvvEEEEvNT_6ParamsE --------------------------
	.section	.nv.info._ZN7cutlass13device_kernelINS_4gemm6kernel13GemmUniversalIN4cute5tupleIJiiiiEEENS1_10collective13CollectiveMmaINS1_39MainloopSm90TmaGmmaRmemAWarpSpecializedILi4ENS5_IJNS4_1CILi1EEESB_SB_EEENS1_35KernelTmaWarpSpecializedCooperativeEEENS5_IJNSA_ILi256EEENSA_ILi128EEESG_EEEaNS5_IJSB_llEEEaNS5_IJlSB_lEEENS4_8TiledMMAINS4_8MMA_AtomIJNS4_4SM904GMMA27MMA_64x128x32_S32S8S8_RS_TNEEEENS4_6LayoutINS5_IJNSA_ILi2EEESB_SB_EEENS5_IJSB_NSA_ILi0EEEST_EEEEENS5_IJNS4_10UnderscoreESW_SW_EEEEENS4_13SM90_TMA_LOADENS4_14ComposedLayoutINS4_7SwizzleILi3ELi4ELi3EEENS4_18smem_ptr_flag_bitsILi8EEENSQ_INS5_IJSG_NSA_ILi8EEEEEENS5_IJSB_SG_EEEEEEENS4_9Copy_AtomIJNS4_39AutoVectorizingCopyWithAssumedAlignmentILi128EEEaEEENS4_8identityESZ_NS10_IS12_S14_NSQ_INS5_IJS15_SG_EEENS5_IJSG_SB_EEEEEEEvS1E_EENS_8epilogue10collective6detail29Sm90TmaWarpSpecializedAdapterINS1L_15DefaultEpilogueIaSJ_SJ_NS1K_6thread17LinearCombinationIaLi1EiiLNS1P_9ScaleType4KindE0ELNS_15FloatRoundStyleE2EaEENS1_15EpilogueDefaultEEEEEvvEEEEvNT_6ParamsE,"",@"SHT_CUDA_INFO"
	.sectionflags	@""
	.align	4


	//----- nvinfo : EIATTR_CUDA_API_VERSION
	.align		4
        /*0000*/ 	.byte	0x04, 0x37
        /*0002*/ 	.short	(.L_22 - .L_21)
.L_21:
        /*0004*/ 	.word	0x00000082


	//----- nvinfo : EIATTR_KPARAM_INFO
	.align		4
.L_22:
        /*0008*/ 	.byte	0x04, 0x17
        /*000a*/ 	.short	(.L_24 - .L_23)
.L_23:
        /*000c*/ 	.word	0x00000000
        /*0010*/ 	.short	0x0000
        /*0012*/ 	.short	0x0070
        /*0014*/ 	.byte	0x00, 0xf0, 0x01, 0x10


	//----- nvinfo : EIATTR_SPARSE_MMA_MASK
	.align		4
.L_24:
        /*0018*/ 	.byte	0x03, 0x50
        /*001a*/ 	.short	0x0000


	//----- nvinfo : EIATTR_MAXREG_COUNT
	.align		4
        /*001c*/ 	.byte	0x03, 0x1b
        /*001e*/ 	.short	0x00a8


	//----- nvinfo : EIATTR_NUM_BARRIERS
	.align		4
        /*0020*/ 	.byte	0x02, 0x4c
        /*0022*/ 	.byte	0x01
	.zero		1


	//----- nvinfo : EIATTR_EXTERNS
	.align		4
        /*0024*/ 	.byte	0x04, 0x0f
        /*0026*/ 	.short	(.L_26 - .L_25)


	//   ....[0]....
	.align		4
.L_25:
        /*0028*/ 	.word	index@(__assertfail)


	//----- nvinfo : EIATTR_MERCURY_ISA_VERSION
	.align		4
.L_26:
        /*002c*/ 	.byte	0x03, 0x5f
        /*002e*/ 	.short	0x0101


	//----- nvinfo : EIATTR_INT_WARP_WIDE_INSTR_OFFSETS
	.align		4
        /*0030*/ 	.byte	0x04, 0x31
        /*0032*/ 	.short	(.L_28 - .L_27)


	//   ....[0]....
.L_27:
        /*0034*/ 	.word	0x00000460


	//   ....[1]....
        /*0038*/ 	.word	0x00000470


	//   ....[2]....
        /*003c*/ 	.word	0x00000550


	//----- nvinfo : EIATTR_COOP_GROUP_MASK_REGIDS
	.align		4
.L_28:
        /*0040*/ 	.byte	0x04, 0x29
        /*0042*/ 	.short	(.L_30 - .L_29)


	//   ....[0]....
.L_29:
        /*0044*/ 	.word	0xffffffff


	//   ....[1]....
        /*0048*/ 	.word	0xffffffff


	//   ....[2]....
        /*004c*/ 	.word	0xffffffff


	//   ....[3]....
        /*0050*/ 	.word	0xffffffff


	//   ....[4]....
        /*0054*/ 	.word	0x0500000f


	//----- nvinfo : EIATTR_COOP_GROUP_INSTR_OFFSETS
	.align		4
.L_30:
        /*0058*/ 	.byte	0x04, 0x28
        /*005a*/ 	.short	(.L_32 - .L_31)


	//   ....[0]....
.L_31:
        /*005c*/ 	.word	0x00000060


	//   ....[1]....
        /*0060*/ 	.word	0x00000070


	//   ....[2]....
        /*0064*/ 	.word	0x00000190


	//   ....[3]....
        /*0068*/ 	.word	0x000003a0


	//   ....[4]....
        /*006c*/ 	.word	0x0000d620


	//----- nvinfo : EIATTR_REG_RECONFIG
	.align		4
.L_32:
        /*0070*/ 	.byte	0x01, 0x54
	.zero		2


	//----- nvinfo : EIATTR_SYSCALL_OFFSETS
	.align		4
        /*0074*/ 	.byte	0x04, 0x46
        /*0076*/ 	.short	(.L_34 - .L_33)


	//   ....[0]....
.L_33:
        /*0078*/ 	.word	0x000010b0


	//   ....[1]....
        /*007c*/ 	.word	0x00001210


	//   ....[2]....
        /*0080*/ 	.word	0x00001300


	//   ....[3]....
        /*0084*/ 	.word	0x0000c650


	//   ....[4]....
        /*0088*/ 	.word	0x0000c780


	//----- nvinfo : EIATTR_MBARRIER_INSTR_OFFSETS
	.align		4
.L_34:
        /*008c*/ 	.byte	0x04, 0x39
        /*008e*/ 	.short	(.L_36 - .L_35)


	//   ....[0]....
.L_35:
        /*0090*/ 	.word	0x00000310
        /*0094*/ 	.word	0x000000ff
        /*0098*/ 	.word	0x00000000
        /*009c*/ 	.short	0x0100
        /*009e*/ 	.byte	0x09
	.zero		1


	//   ....[1]....
        /*00a0*/ 	.word	0x00000320
        /*00a4*/ 	.word	0x000000ff
        /*00a8*/ 	.word	0x00000020
        /*00ac*/ 	.short	0x0100
        /*00ae*/ 	.byte	0x09
	.zero		1


	//   ....[2]....
        /*00b0*/ 	.word	0x00000330
        /*00b4*/ 	.word	0x000000ff
        /*00b8*/ 	.word	0x00000008
        /*00bc*/ 	.short	0x0100
        /*00be*/ 	.byte	0x09
	.zero		1


	//   ....[3]....
        /*00c0*/ 	.word	0x00000340
        /*00c4*/ 	.word	0x000000ff
        /*00c8*/ 	.word	0x00000028
        /*00cc*/ 	.short	0x0100
        /*00ce*/ 	.byte	0x09
	.zero		1


	//   ....[4]....
        /*00d0*/ 	.word	0x00000350
        /*00d4*/ 	.word	0x000000ff
        /*00d8*/ 	.word	0x00000010
        /*00dc*/ 	.short	0x0100
        /*00de*/ 	.byte	0x09
	.zero		1


	//   ....[5]....
        /*00e0*/ 	.word	0x00000360
        /*00e4*/ 	.word	0x000000ff
        /*00e8*/ 	.word	0x00000030
        /*00ec*/ 	.short	0x0100
        /*00ee*/ 	.byte	0x09
	.zero		1


	//   ....[6]....
        /*00f0*/ 	.word	0x00000370
        /*00f4*/ 	.word	0x000000ff
        /*00f8*/ 	.word	0x00000018
        /*00fc*/ 	.short	0x0100
        /*00fe*/ 	.byte	0x09
	.zero		1


	//   ....[7]....
        /*0100*/ 	.word	0x00000380
        /*0104*/ 	.word	0x000000ff
        /*0108*/ 	.word	0x00000038
        /*010c*/ 	.short	0x0100
        /*010e*/ 	.byte	0x09
	.zero		1


	//   ....[8]....
        /*0110*/ 	.word	0x00000580
        /*0114*/ 	.word	0x000000ff
        /*0118*/ 	.word	0x00000050
        /*011c*/ 	.short	0x0100
        /*011e*/ 	.byte	0x06
	.zero		1


	//   ....[9]....
        /*0120*/ 	.word	0x000005b0
        /*0124*/ 	.word	0x000000ff
        /*0128*/ 	.word	0x00000058
        /*012c*/ 	.short	0x0100
        /*012e*/ 	.byte	0x06
	.zero		1


	//   ....[10]....
        /*0130*/ 	.word	0x00001420
        /*0134*/ 	.word	0x00000004
        /*0138*/ 	.word	0x00000000
        /*013c*/ 	.short	0x010a
        /*013e*/ 	.byte	0x3f
	.zero		1


	//   ....[11]....
        /*0140*/ 	.word	0x00001460
        /*0144*/ 	.word	0x00000004
        /*0148*/ 	.word	0x00000000
        /*014c*/ 	.short	0x010a
        /*014e*/ 	.byte	0x3f
	.zero		1


	//   ....[12]....
        /*0150*/ 	.word	0x00001680
        /*0154*/ 	.word	0x00000007
        /*0158*/ 	.word	0x00000000
        /*015c*/ 	.short	0x010a
        /*015e*/ 	.byte	0x3f
	.zero		1


	//   ....[13]....
        /*0160*/ 	.word	0x000027f0
        /*0164*/ 	.word	0x00000007
        /*0168*/ 	.word	0x00000000
        /*016c*/ 	.short	0x010a
        /*016e*/ 	.byte	0x3f
	.zero		1


	//   ....[14]....
        /*0170*/ 	.word	0x00002da0
        /*0174*/ 	.word	0x00000007
        /*0178*/ 	.word	0x00000000
        /*017c*/ 	.short	0x010a
        /*017e*/ 	.byte	0x3f
	.zero		1


	//   ....[15]....
        /*0180*/ 	.word	0x00003640
        /*0184*/ 	.word	0x0000000d
        /*0188*/ 	.word	0x00000000
        /*018c*/ 	.short	0x0101
        /*018e*/ 	.byte	0x3f
	.zero		1


	//   ....[16]....
        /*0190*/ 	.word	0x00003b20
        /*0194*/ 	.word	0x00000007
        /*0198*/ 	.word	0x00000000
        /*019c*/ 	.short	0x010a
        /*019e*/ 	.byte	0x3f
	.zero		1


	//   ....[17]....
        /*01a0*/ 	.word	0x00004930
        /*01a4*/ 	.word	0x00000004
        /*01a8*/ 	.word	0x00000000
        /*01ac*/ 	.short	0x0101
        /*01ae*/ 	.byte	0x3f
	.zero		1


	//   ....[18]....
        /*01b0*/ 	.word	0x00004f00
        /*01b4*/ 	.word	0x00000000
        /*01b8*/ 	.word	0x00000000
        /*01bc*/ 	.short	0x0101
        /*01be*/ 	.byte	0x3f
	.zero		1


	//   ....[19]....
        /*01c0*/ 	.word	0x0000c860
        /*01c4*/ 	.word	0x00000006
        /*01c8*/ 	.word	0x00000020
        /*01cc*/ 	.short	0x010a
        /*01ce*/ 	.byte	0x3f
	.zero		1


	//   ....[20]....
        /*01d0*/ 	.word	0x0000cce0
        /*01d4*/ 	.word	0x00000003
        /*01d8*/ 	.word	0x00000058
        /*01dc*/ 	.short	0x0101
        /*01de*/ 	.byte	0x3f
	.zero		1


	//   ....[21]....
        /*01e0*/ 	.word	0x0000d3e0
        /*01e4*/ 	.word	0x00000005
        /*01e8*/ 	.word	0x00000000
        /*01ec*/ 	.short	0x010a
        /*01ee*/ 	.byte	0x3f
	.zero		1


	//   ....[22]....
        /*01f0*/ 	.word	0x0000d460
        /*01f4*/ 	.word	0x00000007
        /*01f8*/ 	.word	0x00000000
        /*01fc*/ 	.short	0x010a
        /*01fe*/ 	.byte	0x3f
	.zero		1


	//   ....[23]....
        /*0200*/ 	.word	0x0000d4f0
        /*0204*/ 	.word	0x00000006
        /*0208*/ 	.word	0x00000000
        /*020c*/ 	.short	0x010a
        /*020e*/ 	.byte	0x3f
	.zero		1


	//   ....[24]....
        /*0210*/ 	.word	0x0000d580
        /*0214*/ 	.word	0x00000003
        /*0218*/ 	.word	0x00000000
        /*021c*/ 	.short	0x010a
        /*021e*/ 	.byte	0x3f
	.zero		1


	//   ....[25]....
        /*0220*/ 	.word	0x0000d650
        /*0224*/ 	.word	0x00000004
        /*0228*/ 	.word	0x00000000
        /*022c*/ 	.short	0x010a
        /*022e*/ 	.byte	0x3f
	.zero		1


	//   ....[26]....
        /*0230*/ 	.word	0x0000d6a0
        /*0234*/ 	.word	0x00000007
        /*0238*/ 	.word	0x00000000
        /*023c*/ 	.short	0x010a
        /*023e*/ 	.byte	0x3f
	.zero		1


	//   ....[27]....
        /*0240*/ 	.word	0x0000d6f0
        /*0244*/ 	.word	0x00000007
        /*0248*/ 	.word	0x00000000
        /*024c*/ 	.short	0x010a
        /*024e*/ 	.byte	0x3f
	.zero		1


	//   ....[28]....
        /*0250*/ 	.word	0x0000d7c0
        /*0254*/ 	.word	0x00000006
        /*0258*/ 	.word	0x00000020
        /*025c*/ 	.short	0x010a
        /*025e*/ 	.byte	0x3f
	.zero		1


	//   ....[29]....
        /*0260*/ 	.word	0x0000d890
        /*0264*/ 	.word	0x00000005
        /*0268*/ 	.word	0x00000000
        /*026c*/ 	.short	0x010a
        /*026e*/ 	.byte	0x3f
	.zero		1


	//   ....[30]....
        /*0270*/ 	.word	0x0000d8e0
        /*0274*/ 	.word	0x00000007
        /*0278*/ 	.word	0x00000000
        /*027c*/ 	.short	0x010a
        /*027e*/ 	.byte	0x3f
	.zero		1


	//   ....[31]....
        /*0280*/ 	.word	0x0000d930
        /*0284*/ 	.word	0x00000006
        /*0288*/ 	.word	0x00000000
        /*028c*/ 	.short	0x010a
        /*028e*/ 	.byte	0x3f
	.zero		1


	//----- nvinfo : EIATTR_NUM_MBARRIERS
	.align		4
.L_36:
        /*0290*/ 	.byte	0x03, 0x38
        /*0292*/ 	.short	0x000a


	//----- nvinfo : EIATTR_EXIT_INSTR_OFFSETS
	.align		4
        /*0294*/ 	.byte	0x04, 0x1c
        /*0296*/ 	.short	(.L_38 - .L_37)


	//   ....[0]....
.L_37:
        /*0298*/ 	.word	0x00000610


	//   ....[1]....
        /*029c*/ 	.word	0x00000ee0


	//   ....[2]....
        /*02a0*/ 	.word	0x0000bc40


	//   ....[3]....
        /*02a4*/ 	.word	0x0000c260


	//   ....[4]....
        /*02a8*/ 	.word	0x0000d5d0


	//----- nvinfo : EIATTR_MAX_THREADS
	.align		4
.L_38:
        /*02ac*/ 	.byte	0x04, 0x05
        /*02ae*/ 	.short	(.L_40 - .L_39)
.L_39:
        /*02b0*/ 	.word	0x00000180
        /*02b4*/ 	.word	0x00000001
        /*02b8*/ 	.word	0x00000001


	//----- nvinfo : EIATTR_CRS_STACK_SIZE
	.align		4
.L_40:
        /*02bc*/ 	.byte	0x04, 0x1e
        /*02be*/ 	.short	(.L_42 - .L_41)
.L_41:
        /*02c0*/ 	.word	0x00000000


	//----- nvinfo : EIATTR_CBANK_PARAM_SIZE
	.align		4
.L_42:
        /*02c4*/ 	.byte	0x03, 0x19
        /*02c6*/ 	.short	0x0470


	//----- nvinfo : EIATTR_PARAM_CBANK
	.align		4
        /*02c8*/ 	.byte	0x04, 0x0a
        /*02ca*/ 	.short	(.L_44 - .L_43)
	.align		4
.L_43:
        /*02cc*/ 	.word	index@(.nv.constant0._ZN7cutlass13device_kernelINS_4gemm6kernel13GemmUniversalIN4cute5tupleIJiiiiEEENS1_10collective13CollectiveMmaINS1_39MainloopSm90TmaGmmaRmemAWarpSpecializedILi4ENS5_IJNS4_1CILi1EEESB_SB_EEENS1_35KernelTmaWarpSpecializedCooperativeEEENS5_IJNSA_ILi256EEENSA_ILi128EEESG_EEEaNS5_IJSB_llEEEaNS5_IJlSB_lEEENS4_8TiledMMAINS4_8MMA_AtomIJNS4_4SM904GMMA27MMA_64x128x32_S32S8S8_RS_TNEEEENS4_6LayoutINS5_IJNSA_ILi2EEESB_SB_EEENS5_IJSB_NSA_ILi0EEEST_EEEEENS5_IJNS4_10UnderscoreESW_SW_EEEEENS4_13SM90_TMA_LOADENS4_14ComposedLayoutINS4_7SwizzleILi3ELi4ELi3EEENS4_18smem_ptr_flag_bitsILi8EEENSQ_INS5_IJSG_NSA_ILi8EEEEEENS5_IJSB_SG_EEEEEEENS4_9Copy_AtomIJNS4_39AutoVectorizingCopyWithAssumedAlignmentILi128EEEaEEENS4_8identityESZ_NS10_IS12_S14_NSQ_INS5_IJS15_SG_EEENS5_IJSG_SB_EEEEEEEvS1E_EENS_8epilogue10collective6detail29Sm90TmaWarpSpecializedAdapterINS1L_15DefaultEpilogueIaSJ_SJ_NS1K_6thread17LinearCombinationIaLi1EiiLNS1P_9ScaleType4KindE0ELNS_15FloatRoundStyleE2EaEENS1_15EpilogueDefaultEEEEEvvEEEEvNT_6ParamsE)
        /*02d0*/ 	.short	0x0210
        /*02d2*/ 	.short	0x0470


	//----- nvinfo : EIATTR_SW_WAR
	.align		4
.L_44:
        /*02d4*/ 	.byte	0x04, 0x36
        /*02d6*/ 	.short	(.L_46 - .L_45)
.L_45:
        /*02d8*/ 	.word	0x00000008
.L_46:


//--------------------- .nv.callgraph             --------------------------
	.section	.nv.callgraph,"",@"SHT_CUDA_CALLGRAPH"
	.align	4
	.sectionentsize	8
	.align		4
        /*0000*/ 	.word	0x00000000
	.align		4
        /*0004*/ 	.word	0xffffffff
	.align		4
        /*0008*/ 	.word	index@(_ZN7cutlass13device_kernelINS_4gemm6kernel13GemmUniversalIN4cute5tupleIJiiiiEEENS1_10collective13CollectiveMmaINS1_39MainloopSm90TmaGmmaRmemAWarpSpecializedILi4ENS5_IJNS4_1CILi1EEESB_SB_EEENS1_35KernelTmaWarpSpecializedCooperativeEEENS5_IJNSA_ILi256EEENSA_ILi128EEESG_EEEaNS5_IJSB_llEEEaNS5_IJlSB_lEEENS4_8TiledMMAINS4_8MMA_AtomIJNS4_4SM904GMMA27MMA_64x128x32_S32S8S8_RS_TNEEEENS4_6LayoutINS5_IJNSA_ILi2EEESB_SB_EEENS5_IJSB_NSA_ILi0EEEST_EEEEENS5_IJNS4_10UnderscoreESW_SW_EEEEENS4_13SM90_TMA_LOADENS4_14ComposedLayoutINS4_7SwizzleILi3ELi4ELi3EEENS4_18smem_ptr_flag_bitsILi8EEENSQ_INS5_IJSG_NSA_ILi8EEEEEENS5_IJSB_SG_EEEEEEENS4_9Copy_AtomIJNS4_39AutoVectorizingCopyWithAssumedAlignmentILi128EEEaEEENS4_8identityESZ_NS10_IS12_S14_NSQ_INS5_IJS15_SG_EEENS5_IJSG_SB_EEEEEEEvS1E_EENS_8epilogue10collective6detail29Sm90TmaWarpSpecializedAdapterINS1L_15DefaultEpilogueIaSJ_SJ_NS1K_6thread17LinearCombinationIaLi1EiiLNS1P_9ScaleType4KindE0ELNS_15FloatRoundStyleE2EaEENS1_15EpilogueDefaultEEEEEvvEEEEvNT_6ParamsE)
	.align		4
        /*000c*/ 	.word	index@(__assertfail)
	.align		4
        /*0010*/ 	.word	0x00000000
	.align		4
        /*0014*/ 	.word	0xfffffffe
	.align		4
        /*0018*/ 	.word	0x00000000
	.align		4
        /*001c*/ 	.word	0xfffffffd
	.align		4
        /*0020*/ 	.word	0x00000000
	.align		4
        /*0024*/ 	.word	0xfffffffc


//--------------------- .nv.constant4             --------------------------
	.section	.nv.constant4,"a",@progbits
	.align	8
	.align		8
.nv.constant4:
        /*0000*/ 	.dword	__assertfail
	.align		8
        /*0008*/ 	.dword	__unnamed_1
	.align		8
        /*0010*/ 	.dword	__unnamed_2
	.align		8
        /*0018*/ 	.dword	_ZN40_INTERNAL_a9b2eb54_4_k_cu_a947836e_361274cuda3std3__45__cpo5beginE
	.align		8
        /*0020*/ 	.dword	_ZN40_INTERNAL_a9b2eb54_4_k_cu_a947836e_361274cuda3std3__45__cpo3endE
	.align		8
        /*0028*/ 	.dword	_ZN40_INTERNAL_a9b2eb54_4_k_cu_a947836e_361274cuda3std3__45__cpo6cbeginE
	.align		8
        /*0030*/ 	.dword	_ZN40_INTERNAL_a9b2eb54_4_k_cu_a947836e_361274cuda3std3__45__cpo4cendE
	.align		8
        /*0038*/ 	.dword	_ZN40_INTERNAL_a9b2eb54_4_k_cu_a947836e_361274cuda3std3__442_GLOBAL__N__a9b2eb54_4_k_cu_a947836e_361276ignoreE
	.align		8
        /*0040*/ 	.dword	_ZN40_INTERNAL_a9b2eb54_4_k_cu_a947836e_361274cuda3std3__419piecewise_constructE
	.align		8
        /*0048*/ 	.dword	_ZN40_INTERNAL_a9b2eb54_4_k_cu_a947836e_361274cuda3std3__48in_placeE
	.align		8
        /*0050*/ 	.dword	_ZN40_INTERNAL_a9b2eb54_4_k_cu_a947836e_361274cuda3std6ranges3__45__cpo4swapE
	.align		8
        /*0058*/ 	.dword	_ZN40_INTERNAL_a9b2eb54_4_k_cu_a947836e_361274cuda3std6ranges3__45__cpo9iter_moveE
	.align		8
        /*0060*/ 	.dword	_ZN40_INTERNAL_a9b2eb54_4_k_cu_a947836e_361274cute7productE
	.align		8
        /*0068*/ 	.dword	_ZN40_INTERNAL_a9b2eb54_4_k_cu_a947836e_361274cute1_E
	.align		8
        /*0070*/ 	.dword	$str$24
	.align		8
        /*0078*/ 	.dword	$str$25


//--------------------- .text._ZN7cutlass13device_kernelINS_4gemm6kernel13GemmUniversalIN4cute5tupleIJiiiiEEENS1_10collective13CollectiveMmaINS1_39MainloopSm90TmaGmmaRmemAWarpSpecializedILi4ENS5_IJNS4_1CILi1EEESB_SB_EEENS1_35KernelTmaWarpSpecializedCooperativeEEENS5_IJNSA_ILi256EEENSA_ILi128EEESG_EEEaNS5_IJSB_llEEEaNS5_IJlSB_lEEENS4_8TiledMMAINS4_8MMA_AtomIJNS4_4SM904GMMA27MMA_64x128x32_S32S8S8_RS_TNEEEENS4_6LayoutINS5_IJNSA_ILi2EEESB_SB_EEENS5_IJSB_NSA_ILi0EEEST_EEEEENS5_IJNS4_10UnderscoreESW_SW_EEEEENS4_13SM90_TMA_LOADENS4_14ComposedLayoutINS4_7SwizzleILi3ELi4ELi3EEENS4_18smem_ptr_flag_bitsILi8EEENSQ_INS5_IJSG_NSA_ILi8EEEEEENS5_IJSB_SG_EEEEEEENS4_9Copy_AtomIJNS4_39AutoVectorizingCopyWithAssumedAlignmentILi128EEEaEEENS4_8identityESZ_NS10_IS12_S14_NSQ_INS5_IJS15_SG_EEENS5_IJSG_SB_EEEEEEEvS1E_EENS_8epilogue10collective6detail29Sm90TmaWarpSpecializedAdapterINS1L_15DefaultEpilogueIaSJ_SJ_NS1K_6thread17LinearCombinationIaLi1EiiLNS1P_9ScaleType4KindE0ELNS_15FloatRoundStyleE2EaEENS1_15EpilogueDefaultEEEEEvvEEEEvNT_6ParamsE --------------------------
	.section	.text._ZN7cutlass13device_kernelINS_4gemm6kernel13GemmUniversalIN4cute5tupleIJiiiiEEENS1_10collective13CollectiveMmaINS1_39MainloopSm90TmaGmmaRmemAWarpSpecializedILi4ENS5_IJNS4_1CILi1EEESB_SB_EEENS1_35KernelTmaWarpSpecializedCooperativeEEENS5_IJNSA_ILi256EEENSA_ILi128EEESG_EEEaNS5_IJSB_llEEEaNS5_IJlSB_lEEENS4_8TiledMMAINS4_8MMA_AtomIJNS4_4SM904GMMA27MMA_64x128x32_S32S8S8_RS_TNEEEENS4_6LayoutINS5_IJNSA_ILi2EEESB_SB_EEENS5_IJSB_NSA_ILi0EEEST_EEEEENS5_IJNS4_10UnderscoreESW_SW_EEEEENS4_13SM90_TMA_LOADENS4_14ComposedLayoutINS4_7SwizzleILi3ELi4ELi3EEENS4_18smem_ptr_flag_bitsILi8EEENSQ_INS5_IJSG_NSA_ILi8EEEEEENS5_IJSB_SG_EEEEEEENS4_9Copy_AtomIJNS4_39AutoVectorizingCopyWithAssumedAlignmentILi128EEEaEEENS4_8identityESZ_NS10_IS12_S14_NSQ_INS5_IJS15_SG_EEENS5_IJSG_SB_EEEEEEEvS1E_EENS_8epilogue10collective6detail29Sm90TmaWarpSpecializedAdapterINS1L_15DefaultEpilogueIaSJ_SJ_NS1K_6thread17LinearCombinationIaLi1EiiLNS1P_9ScaleType4KindE0ELNS_15FloatRoundStyleE2EaEENS1_15EpilogueDefaultEEEEEvvEEEEvNT_6ParamsE,"ax",@progbits
	.align	128
.text._ZN7cutlass13device_kernelINS_4gemm6kernel13GemmUniversalIN4cute5tupleIJiiiiEEENS1_10collective13CollectiveMmaINS1_39MainloopSm90TmaGmmaRmemAWarpSpecializedILi4ENS5_IJNS4_1CILi1EEESB_SB_EEENS1_35KernelTmaWarpSpecializedCooperativeEEENS5_IJNSA_ILi256EEENSA_ILi128EEESG_EEEaNS5_IJSB_llEEEaNS5_IJlSB_lEEENS4_8TiledMMAINS4_8MMA_AtomIJNS4_4SM904GMMA27MMA_64x128x32_S32S8S8_RS_TNEEEENS4_6LayoutINS5_IJNSA_ILi2EEESB_SB_EEENS5_IJSB_NSA_ILi0EEEST_EEEEENS5_IJNS4_10UnderscoreESW_SW_EEEEENS4_13SM90_TMA_LOADENS4_14ComposedLayoutINS4_7SwizzleILi3ELi4ELi3EEENS4_18smem_ptr_flag_bitsILi8EEENSQ_INS5_IJSG_NSA_ILi8EEEEEENS5_IJSB_SG_EEEEEEENS4_9Copy_AtomIJNS4_39AutoVectorizingCopyWithAssumedAlignmentILi128EEEaEEENS4_8identityESZ_NS10_IS12_S14_NSQ_INS5_IJS15_SG_EEENS5_IJSG_SB_EEEEEEEvS1E_EENS_8epilogue10collective6detail29Sm90TmaWarpSpecializedAdapterINS1L_15DefaultEpilogueIaSJ_SJ_NS1K_6thread17LinearCombinationIaLi1EiiLNS1P_9ScaleType4KindE0ELNS_15FloatRoundStyleE2EaEENS1_15EpilogueDefaultEEEEEvvEEEEvNT_6ParamsE:
        .type           _ZN7cutlass13device_kernelINS_4gemm6kernel13GemmUniversalIN4cute5tupleIJiiiiEEENS1_10collective13CollectiveMmaINS1_39MainloopSm90TmaGmmaRmemAWarpSpecializedILi4ENS5_IJNS4_1CILi1EEESB_SB_EEENS1_35KernelTmaWarpSpecializedCooperativeEEENS5_IJNSA_ILi256EEENSA_ILi128EEESG_EEEaNS5_IJSB_llEEEaNS5_IJlSB_lEEENS4_8TiledMMAINS4_8MMA_AtomIJNS4_4SM904GMMA27MMA_64x128x32_S32S8S8_RS_TNEEEENS4_6LayoutINS5_IJNSA_ILi2EEESB_SB_EEENS5_IJSB_NSA_ILi0EEEST_EEEEENS5_IJNS4_10UnderscoreESW_SW_EEEEENS4_13SM90_TMA_LOADENS4_14ComposedLayoutINS4_7SwizzleILi3ELi4ELi3EEENS4_18smem_ptr_flag_bitsILi8EEENSQ_INS5_IJSG_NSA_ILi8EEEEEENS5_IJSB_SG_EEEEEEENS4_9Copy_AtomIJNS4_39AutoVectorizingCopyWithAssumedAlignmentILi128EEEaEEENS4_8identityESZ_NS10_IS12_S14_NSQ_INS5_IJS15_SG_EEENS5_IJSG_SB_EEEEEEEvS1E_EENS_8epilogue10collective6detail29Sm90TmaWarpSpecializedAdapterINS1L_15DefaultEpilogueIaSJ_SJ_NS1K_6thread17LinearCombinationIaLi1EiiLNS1P_9ScaleType4KindE0ELNS_15FloatRoundStyleE2EaEENS1_15EpilogueDefaultEEEEEvvEEEEvNT_6ParamsE,@function
        .size           _ZN7cutlass13device_kernelINS_4gemm6kernel13GemmUniversalIN4cute5tupleIJiiiiEEENS1_10collective13CollectiveMmaINS1_39MainloopSm90TmaGmmaRmemAWarpSpecializedILi4ENS5_IJNS4_1CILi1EEESB_SB_EEENS1_35KernelTmaWarpSpecializedCooperativeEEENS5_IJNSA_ILi256EEENSA_ILi128EEESG_EEEaNS5_IJSB_llEEEaNS5_IJlSB_lEEENS4_8TiledMMAINS4_8MMA_AtomIJNS4_4SM904GMMA27MMA_64x128x32_S32S8S8_RS_TNEEEENS4_6LayoutINS5_IJNSA_ILi2EEESB_SB_EEENS5_IJSB_NSA_ILi0EEEST_EEEEENS5_IJNS4_10UnderscoreESW_SW_EEEEENS4_13SM90_TMA_LOADENS4_14ComposedLayoutINS4_7SwizzleILi3ELi4ELi3EEENS4_18smem_ptr_flag_bitsILi8EEENSQ_INS5_IJSG_NSA_ILi8EEEEEENS5_IJSB_SG_EEEEEEENS4_9Copy_AtomIJNS4_39AutoVectorizingCopyWithAssumedAlignmentILi128EEEaEEENS4_8identityESZ_NS10_IS12_S14_NSQ_INS5_IJS15_SG_EEENS5_IJSG_SB_EEEEEEEvS1E_EENS_8epilogue10collective6detail29Sm90TmaWarpSpecializedAdapterINS1L_15DefaultEpilogueIaSJ_SJ_NS1K_6thread17LinearCombinationIaLi1EiiLNS1P_9ScaleType4KindE0ELNS_15FloatRoundStyleE2EaEENS1_15EpilogueDefaultEEEEEvvEEEEvNT_6ParamsE,(.L_x_341 - _ZN7cutlass13device_kernelINS_4gemm6kernel13GemmUniversalIN4cute5tupleIJiiiiEEENS1_10collective13CollectiveMmaINS1_39MainloopSm90TmaGmmaRmemAWarpSpecializedILi4ENS5_IJNS4_1CILi1EEESB_SB_EEENS1_35KernelTmaWarpSpecializedCooperativeEEENS5_IJNSA_ILi256EEENSA_ILi128EEESG_EEEaNS5_IJSB_llEEEaNS5_IJlSB_lEEENS4_8TiledMMAINS4_8MMA_AtomIJNS4_4SM904GMMA27MMA_64x128x32_S32S8S8_RS_TNEEEENS4_6LayoutINS5_IJNSA_ILi2EEESB_SB_EEENS5_IJSB_NSA_ILi0EEEST_EEEEENS5_IJNS4_10UnderscoreESW_SW_EEEEENS4_13SM90_TMA_LOADENS4_14ComposedLayoutINS4_7SwizzleILi3ELi4ELi3EEENS4_18smem_ptr_flag_bitsILi8EEENSQ_INS5_IJSG_NSA_ILi8EEEEEENS5_IJSB_SG_EEEEEEENS4_9Copy_AtomIJNS4_39AutoVectorizingCopyWithAssumedAlignmentILi128EEEaEEENS4_8identityESZ_NS10_IS12_S14_NSQ_INS5_IJS15_SG_EEENS5_IJSG_SB_EEEEEEEvS1E_EENS_8epilogue10collective6detail29Sm90TmaWarpSpecializedAdapterINS1L_15DefaultEpilogueIaSJ_SJ_NS1K_6thread17LinearCombinationIaLi1EiiLNS1P_9ScaleType4KindE0ELNS_15FloatRoundStyleE2EaEENS1_15EpilogueDefaultEEEEEvvEEEEvNT_6ParamsE)
        .other          _ZN7cutlass13device_kernelINS_4gemm6kernel13GemmUniversalIN4cute5tupleIJiiiiEEENS1_10collective13CollectiveMmaINS1_39MainloopSm90TmaGmmaRmemAWarpSpecializedILi4ENS5_IJNS4_1CILi1EEESB_SB_EEENS1_35KernelTmaWarpSpecializedCooperativeEEENS5_IJNSA_ILi256EEENSA_ILi128EEESG_EEEaNS5_IJSB_llEEEaNS5_IJlSB_lEEENS4_8TiledMMAINS4_8MMA_AtomIJNS4_4SM904GMMA27MMA_64x128x32_S32S8S8_RS_TNEEEENS4_6LayoutINS5_IJNSA_ILi2EEESB_SB_EEENS5_IJSB_NSA_ILi0EEEST_EEEEENS5_IJNS4_10UnderscoreESW_SW_EEEEENS4_13SM90_TMA_LOADENS4_14ComposedLayoutINS4_7SwizzleILi3ELi4ELi3EEENS4_18smem_ptr_flag_bitsILi8EEENSQ_INS5_IJSG_NSA_ILi8EEEEEENS5_IJSB_SG_EEEEEEENS4_9Copy_AtomIJNS4_39AutoVectorizingCopyWithAssumedAlignmentILi128EEEaEEENS4_8identityESZ_NS10_IS12_S14_NSQ_INS5_IJS15_SG_EEENS5_IJSG_SB_EEEEEEEvS1E_EENS_8epilogue10collective6detail29Sm90TmaWarpSpecializedAdapterINS1L_15DefaultEpilogueIaSJ_SJ_NS1K_6thread17LinearCombinationIaLi1EiiLNS1P_9ScaleType4KindE0ELNS_15FloatRoundStyleE2EaEENS1_15EpilogueDefaultEEEEEvvEEEEvNT_6ParamsE,@"STO_CUDA_ENTRY STV_DEFAULT"
_ZN7cutlass13device_kernelINS_4gemm6kernel13GemmUniversalIN4cute5tupleIJiiiiEEENS1_10collective13CollectiveMmaINS1_39MainloopSm90TmaGmmaRmemAWarpSpecializedILi4ENS5_IJNS4_1CILi1EEESB_SB_EEENS1_35KernelTmaWarpSpecializedCooperativeEEENS5_IJNSA_ILi256EEENSA_ILi128EEESG_EEEaNS5_IJSB_llEEEaNS5_IJlSB_lEEENS4_8TiledMMAINS4_8MMA_AtomIJNS4_4SM904GMMA27MMA_64x128x32_S32S8S8_RS_TNEEEENS4_6LayoutINS5_IJNSA_ILi2EEESB_SB_EEENS5_IJSB_NSA_ILi0EEEST_EEEEENS5_IJNS4_10UnderscoreESW_SW_EEEEENS4_13SM90_TMA_LOADENS4_14ComposedLayoutINS4_7SwizzleILi3ELi4ELi3EEENS4_18smem_ptr_flag_bitsILi8EEENSQ_INS5_IJSG_NSA_ILi8EEEEEENS5_IJSB_SG_EEEEEEENS4_9Copy_AtomIJNS4_39AutoVectorizingCopyWithAssumedAlignmentILi128EEEaEEENS4_8identityESZ_NS10_IS12_S14_NSQ_INS5_IJS15_SG_EEENS5_IJSG_SB_EEEEEEEvS1E_EENS_8epilogue10collective6detail29Sm90TmaWarpSpecializedAdapterINS1L_15DefaultEpilogueIaSJ_SJ_NS1K_6thread17LinearCombinationIaLi1EiiLNS1P_9ScaleType4KindE0ELNS_15FloatRoundStyleE2EaEENS1_15EpilogueDefaultEEEEEvvEEEEvNT_6ParamsE:
[----:B------:R-:W0:Y:S01]  /*0000*/  LDC R1, c[0x0][0x28] ;  /* 0x00000a00ff017b82 */ /* 0x000e220000000800 */
[----:B------:R-:W1:Y:S01]  /*0010*/  S2R R18, SR_TID.X ;  /* 0x0000000000127919 */ /* 0x000e620000002100 */
[----:B------:R-:W-:Y:S01]  /*0020*/  ELECT P0, URZ, PT ;  /* 0x00000000003f782f */ /* 0x000fe20003800000 */
[----:B------:R-:W-:Y:S01]  /*0030*/  BSSY B0, `(.L_x_0) ;  /* 0x0000015000007945 */ /* 0x000fe20003800000 */
[--C-:B-1----:R-:W-:Y:S02]  /*0040*/  SHF.R.U32.HI R0, RZ, 0x5, R18.reuse ;  /* 0x00000005ff007819 */ /* 0x102fe40000011612 */
[----:B------:R-:W-:-:S03]  /*0050*/  SHF.R.U32.HI R2, RZ, 0x7, R18 ;  /* 0x00000007ff027819 */ /* 0x000fc60000011612 */
[----:B------:R-:W1:Y:S04]  /*0060*/  SHFL.IDX PT, R3, R0, RZ, 0x1f ;  /* 0x00001fff00037589 */ /* 0x000e6800000e0000 */
[----:B------:R-:W2:Y:S01]  /*0070*/  SHFL.IDX PT, R2, R2, RZ, 0x1f ;  /* 0x00001fff02027589 */ /* 0x000ea200000e0000 */
[----:B-1----:R-:W-:Y:S02]  /*0080*/  R2UR UR4, R3 ;  /* 0x00000000030472ca */ /* 0x002fe400000e0000 */
[----:B--2---:R-:W-:-:S11]  /*0090*/  R2UR UR6, R2 ;  /* 0x00000000020672ca */ /* 0x004fd600000e0000 */
[----:B------:R-:W-:Y:S02]  /*00a0*/  USHF.R.S32.HI UR5, URZ, 0x1f, UR4 ;  /* 0x0000001f3f057899 */ /* 0x000fe40008011404 */
[----:B------:R-:W-:Y:S02]  /*00b0*/  ISETP.NE.OR P0, PT, RZ, UR4, !P0 ;  /* 0x00000004ff007c0c */ /* 0x000fe4000c705670 */
[----:B------:R-:W-:-:S04]  /*00c0*/  ULEA.HI UR5, UR5, UR4, URZ, 0x2 ;  /* 0x0000000405057291 */ /* 0x000fc8000f8f103f */
[----:B------:R-:W-:-:S04]  /*00d0*/  ULOP3.LUT UR5, UR5, 0xfffffffc, URZ, 0xc0, !UPT ;  /* 0xfffffffc05057892 */ /* 0x000fc8000f8ec03f */
[----:B------:R-:W-:-:S03]  /*00e0*/  UIADD3 UR8, UR4, -UR5, URZ ;  /* 0x8000000504087290 */ /* 0x000fc6000fffe03f */
[----:B0-----:R-:W-:Y:S09]  /*00f0*/  @P0 BRA `(.L_x_1) ;  /* 0x0000000000200947 */ /* 0x001ff20003800000 */
[----:B------:R-:W-:Y:S02]  /*0100*/  ULDC.64 UR4, c[0x0][0x198] ;  /* 0x0000660000047ab9 */ /* 0x000fe40000000a00 */
[----:B------:R-:W-:Y:S02]  /*0110*/  UIADD3 UR10, UP0, UR4, 0xf0, URZ ;  /* 0x000000f0040a7890 */ /* 0x000fe4000ff1e03f */
[----:B------:R-:W-:Y:S02]  /*0120*/  UIADD3 UR4, UP1, UR4, 0x1f0, URZ ;  /* 0x000001f004047890 */ /* 0x000fe4000ff3e03f */
[----:B------:R-:W-:Y:S02]  /*0130*/  UIADD3.X UR11, URZ, UR5, URZ, UP0, !UPT ;  /* 0x000000053f0b7290 */ /* 0x000fe400087fe43f */
[----:B------:R-:W-:-:S07]  /*0140*/  UIADD3.X UR5, URZ, UR5, URZ, UP1, !UPT ;  /* 0x000000053f057290 */ /* 0x000fce0008ffe43f */
[----:B------:R0:W-:Y:S02]  /*0150*/  UTMACCTL.PF [UR10] ;  /* 0x000000000a0079b9 */ /* 0x0001e40008040000 */
[----:B------:R0:W-:Y:S02]  /*0160*/  UTMACCTL.PF [UR4] ;  /* 0x00000000040079b9 */ /* 0x0001e40008040000 */
[----:B0-----:R-:W-:Y:S01]  /*0170*/  NOP ;  /* 0x0000000000007918 */ /* 0x001fe20000000000 */
.L_x_1:
[----:B------:R-:W-:Y:S05]  /*0180*/  BSYNC B0 ;  /* 0x0000000000007941 */ /* 0x000fea0003800000 */
.L_x_0:
[----:B------:R-:W0:Y:S01]  /*0190*/  SHFL.IDX PT, R2, R0, RZ, 0x1f ;  /* 0x00001fff00027589 */ /* 0x000e2200000e0000 */
[----:B------:R-:W-:Y:S01]  /*01a0*/  UISETP.NE.AND UP0, UPT, UR8, 0x3, UPT ;  /* 0x000000030800788c */ /* 0x000fe2000bf05270 */
[----:B------:R-:W-:Y:S01]  /*01b0*/  ISETP.NE.AND P1, PT, RZ, UR6, PT ;  /* 0x00000006ff007c0c */ /* 0x000fe2000bf25270 */
[----:B------:R-:W-:Y:S02]  /*01c0*/  UIADD3 UR10, UR6, -0x1, URZ ;  /* 0xffffffff060a7890 */ /* 0x000fe4000fffe03f */
[----:B------:R-:W-:Y:S02]  /*01d0*/  UISETP.EQ.OR UP0, UPT, UR8, URZ, !UP0 ;  /* 0x0000003f0800728c */ /* 0x000fe4000c702670 */
[----:B------:R-:W-:Y:S02]  /*01e0*/  UISETP.GE.U32.AND UP1, UPT, UR10, 0x2, UPT ;  /* 0x000000020a00788c */ /* 0x000fe4000bf26070 */
[----:B------:R-:W-:-:S04]  /*01f0*/  UISETP.EQ.AND UP0, UPT, UR6, URZ, UP0 ;  /* 0x0000003f0600728c */ /* 0x000fc80008702270 */
[----:B------:R-:W-:-:S04]  /*0200*/  USEL UR42, URZ, 0x1, !UP0 ;  /* 0x000000013f2a7887 */ /* 0x000fc8000c000000 */
[----:B------:R-:W-:Y:S01]  /*0210*/  USEL UR42, UR42, 0x2, UP1 ;  /* 0x000000022a2a7887 */ /* 0x000fe20008800000 */
[----:B0-----:R-:W-:-:S13]  /*0220*/  ISETP.NE.AND P0, PT, R2, RZ, PT ;  /* 0x000000ff0200720c */ /* 0x001fda0003f05270 */
[----:B------:R-:W-:Y:S05]  /*0230*/  @P0 BRA `(.L_x_2) ;  /* 0x0000000000580947 */ /* 0x000fea0003800000 */
[----:B------:R-:W0:Y:S01]  /*0240*/  S2UR UR9, SR_CgaCtaId ;  /* 0x00000000000979c3 */ /* 0x000e220000008800 */
[----:B------:R-:W-:Y:S01]  /*0250*/  UMOV UR4, 0x400 ;  /* 0x0000040000047882 */ /* 0x000fe20000000000 */
[----:B------:R-:W-:Y:S01]  /*0260*/  UMOV UR5, 0x1 ;  /* 0x0000000100057882 */ /* 0x000fe20000000000 */
[----:B------:R-:W-:Y:S01]  /*0270*/  UMOV UR6, 0x100 ;  /* 0x0000010000067882 */ /* 0x000fe20000000000 */
[----:B------:R-:W-:Y:S01]  /*0280*/  ELECT P0, URZ, PT ;  /* 0x00000000003f782f */ /* 0x000fe20003800000 */
[----:B------:R-:W-:-:S04]  /*0290*/  UIADD3 UR6, -UR6, 0x100000, URZ ;  /* 0x0010000006067890 */ /* 0x000fc8000fffe13f */
[----:B------:R-:W-:Y:S02]  /*02a0*/  USHF.L.U32 UR7, UR6, 0xb, URZ ;  /* 0x0000000b06077899 */ /* 0x000fe4000800063f */
[----:B------:R-:W-:Y:S02]  /*02b0*/  USHF.L.U32 UR6, UR6, 0x1, URZ ;  /* 0x0000000106067899 */ /* 0x000fe4000800063f */
[----:B0-----:R-:W-:Y:S02]  /*02c0*/  ULEA UR9, UR9, UR4, 0x18 ;  /* 0x0000000409097291 */ /* 0x001fe4000f8ec03f */
[----:B------:R-:W-:-:S04]  /*02d0*/  UIADD3 UR4, -UR5, 0x100000, URZ ;  /* 0x0010000005047890 */ /* 0x000fc8000fffe13f */
[----:B------:R-:W-:Y:S02]  /*02e0*/  USHF.L.U32 UR5, UR4, 0xb, URZ ;  /* 0x0000000b04057899 */ /* 0x000fe4000800063f */
[----:B------:R-:W-:Y:S01]  /*02f0*/  USHF.L.U32 UR4, UR4, 0x1, URZ ;  /* 0x0000000104047899 */ /* 0x000fe2000800063f */
[----:B------:R-:W0:Y:S11]  /*0300*/  FENCE.VIEW.ASYNC.S ;  /* 0x00000000000073c6 */ /* 0x000e360000000000 */
[----:B0-----:R0:W1:Y:S01]  /*0310*/  SYNCS.EXCH.64 URZ, [UR9], UR4 ;  /* 0x00000004093f75b2 */ /* 0x0010620008000100 */
[----:B------:R0:W2:Y:S01]  /*0320*/  SYNCS.EXCH.64 URZ, [UR9+0x20], UR6 ;  /* 0x00002006093f75b2 */ /* 0x0000a20008000100 */
[----:B------:R0:W3:Y:S01]  /*0330*/  SYNCS.EXCH.64 URZ, [UR9+0x8], UR4 ;  /* 0x00000804093f75b2 */ /* 0x0000e20008000100 */
[----:B------:R0:W4:Y:S01]  /*0340*/  SYNCS.EXCH.64 URZ, [UR9+0x28], UR6 ;  /* 0x00002806093f75b2 */ /* 0x0001220008000100 */
[----:B------:R0:W0:Y:S01]  /*0350*/  SYNCS.EXCH.64 URZ, [UR9+0x10], UR4 ;  /* 0x00001004093f75b2 */ /* 0x0000220008000100 */
[----:B------:R0:W0:Y:S01]  /*0360*/  SYNCS.EXCH.64 URZ, [UR9+0x30], UR6 ;  /* 0x00003006093f75b2 */ /* 0x0000220008000100 */
[----:B------:R0:W0:Y:S01]  /*0370*/  SYNCS.EXCH.64 URZ, [UR9+0x18], UR4 ;  /* 0x00001804093f75b2 */ /* 0x0000220008000100 */
[----:B------:R0:W0:Y:S01]  /*0380*/  SYNCS.EXCH.64 URZ, [UR9+0x38], UR6 ;  /* 0x00003806093f75b2 */ /* 0x0000220008000100 */
[----:B------:R-:W-:Y:S01]  /*0390*/  NOP ;  /* 0x0000000000007918 */ /* 0x000fe20000000000 */
.L_x_2:
[----:B------:R-:W5:Y:S01]  /*03a0*/  SHFL.IDX PT, R0, R0, RZ, 0x1f ;  /* 0x00001fff00007589 */ /* 0x000f6200000e0000 */
[----:B------:R-:W1:Y:S01]  /*03b0*/  LDC R2, c[0x0][0x65c] ;  /* 0x00019700ff027b82 */ /* 0x000e620000000800 */
[----:B------:R-:W-:Y:S01]  /*03c0*/  ELECT P0, URZ, PT ;  /* 0x00000000003f782f */ /* 0x000fe20003800000 */
[----:B------:R-:W-:Y:S01]  /*03d0*/  NOP ;  /* 0x0000000000007918 */ /* 0x000fe20000000000 */
[----:B------:R-:W2:Y:S01]  /*03e0*/  S2R R4, SR_CTAID.X ;  /* 0x0000000000047919 */ /* 0x000ea20000002500 */
[----:B0-----:R-:W-:Y:S01]  /*03f0*/  UMOV UR4, 0x20 ;  /* 0x0000002000047882 */ /* 0x001fe20000000000 */
[----:B------:R-:W-:Y:S01]  /*0400*/  IMAD.MOV.U32 R5, RZ, RZ, RZ ;  /* 0x000000ffff057224 */ /* 0x000fe200078e00ff */
[----:B------:R-:W-:Y:S01]  /*0410*/  NOP ;  /* 0x0000000000007918 */ /* 0x000fe20000000000 */
[----:B-----5:R-:W-:Y:S02]  /*0420*/  ISETP.NE.OR P0, PT, R0, RZ, !P0 ;  /* 0x000000ff0000720c */ /* 0x020fe40004705670 */
[----:B-1----:R-:W-:Y:S01]  /*0430*/  ISETP.NE.AND P2, PT, R2, 0x1, PT ;  /* 0x000000010200780c */ /* 0x002fe20003f45270 */
[----:B------:R-:W0:Y:S03]  /*0440*/  S2R R0, SR_CTAID.Y ;  /* 0x0000000000007919 */ /* 0x000e260000002600 */
[----:B------:R-:W-:-:S07]  /*0450*/  P2R R3, PR, RZ, 0x4 ;  /* 0x00000004ff037803 */ /* 0x000fce0000000000 */
[----:B------:R-:W-:Y:S01]  /*0460*/  VOTEU.ALL UP0, P0 ;  /* 0x00000000003f7886 */ /* 0x000fe20000000000 */
[----:B------:R-:W-:Y:S01]  /*0470*/  VOTEU.ALL UP1, P0 ;  /* 0x00000000003f7886 */ /* 0x000fe20000020000 */
[----:B------:R-:W2:Y:S01]  /*0480*/  @P2 LDC R17, c[0x0][0x10] ;  /* 0x00000400ff112b82 */ /* 0x000ea20000000800 */
[----:B------:R-:W-:Y:S02]  /*0490*/  @P2 IMAD.MOV.U32 R7, RZ, RZ, RZ ;  /* 0x000000ffff072224 */ /* 0x000fe400078e00ff */
[----:B------:R-:W-:Y:S01]  /*04a0*/  @!UP0 UMOV UR6, 0x400 ;  /* 0x0000040000068882 */ /* 0x000fe20000000000 */
[----:B------:R-:W-:-:S04]  /*04b0*/  @!UP0 UIADD3 UR4, -UR4, 0x100000, URZ ;  /* 0x0010000004048890 */ /* 0x000fc8000fffe13f */
[----:B------:R-:W-:Y:S02]  /*04c0*/  @!UP0 USHF.L.U32 UR5, UR4, 0xb, URZ ;  /* 0x0000000b04058899 */ /* 0x000fe4000800063f */
[----:B------:R-:W-:Y:S01]  /*04d0*/  @!UP0 USHF.L.U32 UR4, UR4, 0x1, URZ ;  /* 0x0000000104048899 */ /* 0x000fe2000800063f */
[----:B------:R-:W-:Y:S01]  /*04e0*/  @P2 IMAD.MOV.U32 R9, RZ, RZ, RZ ;  /* 0x000000ffff092224 */ /* 0x000fe200078e00ff */
[----:B------:R-:W1:Y:S08]  /*04f0*/  @!UP0 S2UR UR7, SR_CgaCtaId ;  /* 0x00000000000789c3 */ /* 0x000e700000008800 */
[----:B------:R-:W5:Y:S01]  /*0500*/  @!P2 LDC R3, c[0x0][0xc] ;  /* 0x00000300ff03ab82 */ /* 0x000f620000000800 */
[----:B0-----:R-:W-:-:S04]  /*0510*/  @P2 IMAD.MOV.U32 R6, RZ, RZ, R0 ;  /* 0x000000ffff062224 */ /* 0x001fc800078e0000 */
[----:B--2---:R-:W-:-:S04]  /*0520*/  @P2 IMAD.WIDE.U32 R16, R4, R17, R6 ;  /* 0x0000001104102225 */ /* 0x004fc800078e0006 */
[----:B------:R-:W-:Y:S01]  /*0530*/  @P2 IMAD.IADD R17, R17, 0x1, R9 ;  /* 0x0000000111112824 */ /* 0x000fe200078e0209 */
[----:B-1----:R-:W-:Y:S01]  /*0540*/  @!UP0 ULEA UR6, UR7, UR6, 0x18 ;  /* 0x0000000607068291 */ /* 0x002fe2000f8ec03f */
[----:B------:R-:W-:Y:S01]  /*0550*/  VOTEU.ALL UP0, P0 ;  /* 0x00000000003f7886 */ /* 0x000fe20000000000 */
[----:B-----5:R-:W-:Y:S01]  /*0560*/  @!P2 IMAD.WIDE.U32 R6, R3, R0, R4 ;  /* 0x000000000306a225 */ /* 0x020fe200078e0004 */
[----:B------:R-:W0:Y:S09]  /*0570*/  FENCE.VIEW.ASYNC.S ;  /* 0x00000000000073c6 */ /* 0x000e320000000000 */
[----:B0-----:R0:W3:Y:S01]  /*0580*/  @!UP0 SYNCS.EXCH.64 URZ, [UR6+0x50], UR4 ;  /* 0x00005004063f85b2 */ /* 0x0010e20008000100 */
[----:B------:R-:W-:-:S02]  /*0590*/  @!P2 IMAD.MOV.U32 R16, RZ, RZ, R6 ;  /* 0x000000ffff10a224 */ /* 0x000fc400078e0006 */
[----:B------:R-:W-:Y:S01]  /*05a0*/  @!P2 IMAD.MOV.U32 R17, RZ, RZ, R7 ;  /* 0x000000ffff11a224 */ /* 0x000fe200078e0007 */
[----:B------:R0:W3:Y:S01]  /*05b0*/  @!UP1 SYNCS.EXCH.64 URZ, [UR6+0x58], UR4 ;  /* 0x00005804063f95b2 */ /* 0x0000e20008000100 */
[----:B------:R-:W-:Y:S01]  /*05c0*/  NOP ;  /* 0x0000000000007918 */ /* 0x000fe20000000000 */
[----:B---34-:R-:W-:Y:S06]  /*05d0*/  BAR.SYNC.DEFER_BLOCKING 0x0 ;  /* 0x0000000000007b1d */ /* 0x018fec0000010000 */
[----:B------:R-:W-:Y:S05]  /*05e0*/  @!P1 BRA `(.L_x_3) ;  /* 0x000000b400989947 */ /* 0x000fea0003800000 */
[----:B------:R-:W-:-:S06]  /*05f0*/  UISETP.GT.U32.AND UP0, UPT, UR10, 0x1, UPT ;  /* 0x000000010a00788c */ /* 0x000fcc000bf04070 */
[----:B------:R-:W-:-:S13]  /*0600*/  PLOP3.LUT P0, PT, PT, PT, UP0, 0x80, 0x0 ;  /* 0x000000000000781c */ /* 0x000fda0003f0f008 */
[----:B0-----:R-:W-:Y:S05]  /*0610*/  @P0 EXIT ;  /* 0x000000000000094d */ /* 0x001fea0003800000 */
[----:B------:R-:W-:Y:S01]  /*0620*/  ULDC.64 UR4, c[0x0][0x650] ;  /* 0x0001940000047ab9 */ /* 0x000fe20000000a00 */
[----:B------:R-:W-:Y:S01]  /*0630*/  PRMT R3, RZ, 0x7610, R3 ;  /* 0x00007610ff037816 */ /* 0x000fe20000000003 */
[----:B------:R-:W-:Y:S01]  /*0640*/  IMAD.MOV.U32 R152, RZ, RZ, -0x1 ;  /* 0xffffffffff987424 */ /* 0x000fe200078e00ff */
[----:B------:R-:W-:Y:S01]  /*0650*/  ISETP.GE.U32.AND P0, PT, R16, UR4, PT ;  /* 0x0000000410007c0c */ /* 0x000fe2000bf06070 */
[----:B------:R-:W-:Y:S02]  /*0660*/  IMAD.MOV.U32 R23, RZ, RZ, -0x1 ;  /* 0xffffffffff177424 */ /* 0x000fe400078e00ff */
[----:B------:R-:W-:Y:S01]  /*0670*/  IMAD.MOV.U32 R22, RZ, RZ, -0x1 ;  /* 0xffffffffff167424 */ /* 0x000fe200078e00ff */
[----:B------:R-:W-:-:S13]  /*0680*/  ISETP.GE.U32.AND.EX P0, PT, R17, UR5, PT, P0 ;  /* 0x0000000511007c0c */ /* 0x000fda000bf06100 */
[----:B------:R-:W-:Y:S05]  /*0690*/  @P0 BRA `(.L_x_4) ;  /* 0x0000000400580947 */ /* 0x000fea0003800000 */
[----:B------:R-:W0:Y:S01]  /*06a0*/  LDC.64 R14, c[0x0][0x628] ;  /* 0x00018a00ff0e7b82 */ /* 0x000e220000000a00 */
[----:B------:R-:W-:Y:S02]  /*06b0*/  IMAD.MOV.U32 R6, RZ, RZ, R16 ;  /* 0x000000ffff067224 */ /* 0x000fe400078e0010 */
[----:B------:R-:W-:-:S05]  /*06c0*/  IMAD.MOV.U32 R7, RZ, RZ, R17 ;  /* 0x000000ffff077224 */ /* 0x000fca00078e0011 */
[----:B------:R-:W1:Y:S08]  /*06d0*/  LDC R12, c[0x0][0x630] ;  /* 0x00018c00ff0c7b82 */ /* 0x000e700000000800 */
[----:B------:R-:W2:Y:S01]  /*06e0*/  LDC.64 R20, c[0x0][0x620] ;  /* 0x00018800ff147b82 */ /* 0x000ea20000000a00 */
[----:B0-----:R-:W-:-:S04]  /*06f0*/  ISETP.NE.U32.AND P0, PT, R14, RZ, PT ;  /* 0x000000ff0e00720c */ /* 0x001fc80003f05070 */
[----:B------:R-:W-:-:S13]  /*0700*/  ISETP.NE.AND.EX P0, PT, R15, RZ, PT, P0 ;  /* 0x000000ff0f00720c */ /* 0x000fda0003f05300 */
[----:B-12---:R-:W-:Y:S05]  /*0710*/  @!P0 BRA `(.L_x_5) ;  /* 0x0000000000288947 */ /* 0x006fea0003800000 */
[----:B------:R-:W0:Y:S02]  /*0720*/  LDC R3, c[0x0][0x634] ;  /* 0x00018d00ff037b82 */ /* 0x000e240000000800 */
[----:B0-----:R-:W-:-:S05]  /*0730*/  IADD3 R3, P0, R16, R3, RZ ;  /* 0x0000000310037210 */ /* 0x001fca0007f1e0ff */
[----:B------:R-:W-:-:S04]  /*0740*/  IMAD.X R13, RZ, RZ, R17, P0 ;  /* 0x000000ffff0d7224 */ /* 0x000fc800000e0611 */
[----:B------:R-:W-:-:S04]  /*0750*/  IMAD.WIDE.U32 R6, R13, R14, RZ ;  /* 0x0000000e0d067225 */ /* 0x000fc800078e00ff */
[----:B------:R-:W-:-:S04]  /*0760*/  IMAD.WIDE.U32 R8, P0, R3, R15, R6 ;  /* 0x0000000f03087225 */ /* 0x000fc80007800006 */
[----:B------:R-:W-:-:S04]  /*0770*/  IMAD.WIDE.U32 R6, R3, R14, RZ ;  /* 0x0000000e03067225 */ /* 0x000fc800078e00ff */
[----:B------:R-:W-:Y:S01]  /*0780*/  IMAD.X R11, RZ, RZ, RZ, P0 ;  /* 0x000000ffff0b7224 */ /* 0x000fe200000e06ff */
[----:B------:R-:W-:Y:S01]  /*0790*/  IADD3 RZ, P0, R7, R8, RZ ;  /* 0x0000000807ff7210 */ /* 0x000fe20007f1e0ff */
[----:B------:R-:W-:-:S04]  /*07a0*/  IMAD.MOV.U32 R10, RZ, RZ, R9 ;  /* 0x000000ffff0a7224 */ /* 0x000fc800078e0009 */
[----:B------:R-:W-:-:S08]  /*07b0*/  IMAD.WIDE.U32.X R6, R13, R15, R10, P0 ;  /* 0x0000000f0d067225 */ /* 0x000fd000000e040a */
.L_x_5:
[-CC-:B------:R-:W-:Y:S01]  /*07c0*/  SHF.R.U64 R24, R6, R12.reuse, R7.reuse ;  /* 0x0000000c06187219 */ /* 0x180fe20000001207 */
[----:B------:R-:W0:Y:S01]  /*07d0*/  LDC R10, c[0x0][0x618] ;  /* 0x00018600ff0a7b82 */ /* 0x000e220000000800 */
[----:B------:R-:W-:Y:S01]  /*07e0*/  SHF.R.U32.HI R5, RZ, R12, R7 ;  /* 0x0000000cff057219 */ /* 0x000fe20000011607 */
[----:B------:R-:W-:Y:S01]  /*07f0*/  ULDC UR4, c[0x0][0x150] ;  /* 0x0000540000047ab9 */ /* 0x000fe20000000800 */
[----:B------:R-:W-:Y:S02]  /*0800*/  IADD3 R9, P0, RZ, -R24, RZ ;  /* 0x80000018ff097210 */ /* 0x000fe40007f1e0ff */
[----:B------:R-:W-:-:S03]  /*0810*/  I2FP.F32.U32 R3, R4 ;  /* 0x0000000400037245 */ /* 0x000fc60000201000 */
[----:B------:R-:W1:Y:S01]  /*0820*/  LDC.64 R22, c[0x0][0x640] ;  /* 0x00019000ff167b82 */ /* 0x000e620000000a00 */
[----:B------:R-:W-:Y:S02]  /*0830*/  IMAD.X R11, RZ, RZ, ~R5, P0 ;  /* 0x000000ffff0b7224 */ /* 0x000fe400000e0e05 */
[----:B------:R-:W-:Y:S01]  /*0840*/  FMUL R3, R3, UR4 ;  /* 0x0000000403037c20 */ /* 0x000fe20008400000 */
[----:B------:R-:W-:Y:S01]  /*0850*/  IMAD.WIDE.U32 R6, R9, R20, R16 ;  /* 0x0000001409067225 */ /* 0x000fe200078e0010 */
[----:B------:R-:W-:-:S03]  /*0860*/  ULDC UR4, c[0x0][0x154] ;  /* 0x0000550000047ab9 */ /* 0x000fc60000000800 */
[----:B------:R-:W-:Y:S01]  /*0870*/  IMAD R8, R11, R20, RZ ;  /* 0x000000140b087224 */ /* 0x000fe200078e02ff */
[----:B------:R-:W2:Y:S01]  /*0880*/  LDC R5, c[0x0][0x144] ;  /* 0x00005100ff057b82 */ /* 0x000ea20000000800 */
[----:B------:R-:W3:Y:S02]  /*0890*/  F2I.U32.TRUNC.NTZ R3, R3 ;  /* 0x0000000300037305 */ /* 0x000ee4000020f000 */
[----:B------:R-:W-:-:S04]  /*08a0*/  IMAD R9, R9, R21, R8 ;  /* 0x0000001509097224 */ /* 0x000fc800078e0208 */
[----:B------:R-:W-:Y:S01]  /*08b0*/  IMAD.IADD R7, R7, 0x1, R9 ;  /* 0x0000000107077824 */ /* 0x000fe200078e0209 */
[----:B------:R-:W4:Y:S01]  /*08c0*/  LDC R12, c[0x0][0x608] ;  /* 0x00018200ff0c7b82 */ /* 0x000f220000000800 */
[----:B------:R-:W-:-:S03]  /*08d0*/  IMAD.MOV.U32 R9, RZ, RZ, -0x1 ;  /* 0xffffffffff097424 */ /* 0x000fc600078e00ff */
[----:B0-----:R-:W-:Y:S02]  /*08e0*/  SHF.R.U64 R14, R6, R10, R7 ;  /* 0x0000000a060e7219 */ /* 0x001fe40000001207 */
[----:B------:R-:W-:Y:S02]  /*08f0*/  I2FP.F32.U32 R6, R0 ;  /* 0x0000000000067245 */ /* 0x000fe40000201000 */
[----:B------:R-:W0:Y:S01]  /*0900*/  LDC R20, c[0x0][0x658] ;  /* 0x00019600ff147b82 */ /* 0x000e220000000800 */
[----:B-1----:R-:W-:Y:S01]  /*0910*/  ISETP.NE.U32.AND P0, PT, R22, RZ, PT ;  /* 0x000000ff1600720c */ /* 0x002fe20003f05070 */
[----:B---3--:R-:W-:Y:S01]  /*0920*/  IMAD.MOV R8, RZ, RZ, -R3 ;  /* 0x000000ffff087224 */ /* 0x008fe200078e0a03 */
[----:B------:R-:W-:Y:S01]  /*0930*/  SHF.R.U32.HI R7, RZ, R10, R7 ;  /* 0x0000000aff077219 */ /* 0x000fe20000011607 */
[----:B------:R-:W-:Y:S01]  /*0940*/  FMUL R6, R6, UR4 ;  /* 0x0000000406067c20 */ /* 0x000fe20008400000 */
[----:B------:R-:W-:-:S03]  /*0950*/  ISETP.NE.AND.EX P0, PT, R23, RZ, PT, P0 ;  /* 0x000000ff1700720c */ /* 0x000fc60003f05300 */
[----:B------:R-:W1:Y:S01]  /*0960*/  LDC R13, c[0x0][0x148] ;  /* 0x00005200ff0d7b82 */ /* 0x000e620000000800 */
[----:B--2---:R-:W-:-:S07]  /*0970*/  IMAD R3, R5, R8, R4 ;  /* 0x0000000805037224 */ /* 0x004fce00078e0204 */
[----:B------:R-:W2:Y:S01]  /*0980*/  LDC R19, c[0x0][0x600] ;  /* 0x00018000ff137b82 */ /* 0x000ea20000000800 */
[-CC-:B----4-:R-:W-:Y:S02]  /*0990*/  SHF.R.U64 R26, R14, R12.reuse, R7.reuse ;  /* 0x0000000c0e1a7219 */ /* 0x190fe40000001207 */
[----:B------:R-:W-:Y:S01]  /*09a0*/  SHF.R.U32.HI R5, RZ, R12, R7 ;  /* 0x0000000cff057219 */ /* 0x000fe20000011607 */
[----:B------:R-:W-:Y:S01]  /*09b0*/  IMAD.MOV.U32 R7, RZ, RZ, 0x1 ;  /* 0x00000001ff077424 */ /* 0x000fe200078e00ff */
[----:B------:R3:W4:Y:S03]  /*09c0*/  F2I.U32.TRUNC.NTZ R12, R6 ;  /* 0x00000006000c7305 */ /* 0x000726000020f000 */
[----:B------:R-:W1:Y:S01]  /*09d0*/  LDC R21, c[0x0][0x648] ;  /* 0x00019200ff157b82 */ /* 0x000e620000000800 */
[-C--:B0-----:R-:W-:Y:S02]  /*09e0*/  SHF.L.U32 R4, R9, R20.reuse, RZ ;  /* 0x0000001409047219 */ /* 0x081fe400000006ff */
[----:B------:R-:W-:-:S02]  /*09f0*/  SHF.R.U64 R28, R26, R20, R5 ;  /* 0x000000141a1c7219 */ /* 0x000fc40000001205 */
[----:B------:R-:W-:Y:S02]  /*0a00*/  LOP3.LUT R11, RZ, R4, RZ, 0x33, !PT ;  /* 0x00000004ff0b7212 */ /* 0x000fe400078e33ff */
[-C--:B------:R-:W-:Y:S01]  /*0a10*/  SHF.R.U32.HI R5, RZ, R20.reuse, R5 ;  /* 0x00000014ff057219 */ /* 0x080fe20000011605 */
[----:B------:R-:W0:Y:S01]  /*0a20*/  LDC R25, c[0x0][0x638] ;  /* 0x00018e00ff197b82 */ /* 0x000e220000000800 */
[----:B------:R-:W-:Y:S01]  /*0a30*/  SHF.L.U32 R10, R7, R20, RZ ;  /* 0x00000014070a7219 */ /* 0x000fe200000006ff */
[----:B------:R-:W-:-:S06]  /*0a40*/  IMAD.MOV.U32 R4, RZ, RZ, R28 ;  /* 0x000000ffff047224 */ /* 0x000fcc00078e001c */
[----:B------:R-:W0:Y:S01]  /*0a50*/  LDC R152, c[0x0][0x610] ;  /* 0x00018400ff987b82 */ /* 0x000e220000000800 */
[----:B---34-:R-:W-:Y:S05]  /*0a60*/  @!P0 BRA `(.L_x_6) ;  /* 0x0000000000288947 */ /* 0x018fea0003800000 */
[----:B------:R-:W3:Y:S02]  /*0a70*/  LDC R9, c[0x0][0x64c] ;  /* 0x00019300ff097b82 */ /* 0x000ee40000000800 */
[----:B---3--:R-:W-:-:S05]  /*0a80*/  IADD3 R9, P0, R28, R9, RZ ;  /* 0x000000091c097210 */ /* 0x008fca0007f1e0ff */
        /* <DEDUP_REMOVED lines=8> */
.L_x_6:
[----:B-1----:R-:W-:Y:S01]  /*0b10*/  SHF.R.U64 R4, R4, R21, R5 ;  /* 0x0000001504047219 */ /* 0x002fe20000001205 */
[----:B--2---:R-:W-:Y:S01]  /*0b20*/  VIADD R5, R19, 0xffffffff ;  /* 0xffffffff13057836 */ /* 0x004fe20000000000 */
[----:B------:R-:W-:Y:S01]  /*0b30*/  LOP3.LUT R11, R26, R11, RZ, 0xc0, !PT ;  /* 0x0000000b1a0b7212 */ /* 0x000fe200078ec0ff */
[----:B------:R-:W-:Y:S02]  /*0b40*/  IMAD.MOV R12, RZ, RZ, -R12 ;  /* 0x000000ffff0c7224 */ /* 0x000fe400078e0a0c */
[----:B------:R-:W-:Y:S01]  /*0b50*/  IMAD.MOV R6, RZ, RZ, -R4 ;  /* 0x000000ffff067224 */ /* 0x000fe200078e0a04 */
[----:B------:R-:W-:Y:S01]  /*0b60*/  LOP3.LUT R5, R14, R5, RZ, 0xc0, !PT ;  /* 0x000000050e057212 */ /* 0x000fe200078ec0ff */
[----:B------:R-:W-:Y:S02]  /*0b70*/  @P2 IMAD R3, R13, R12, R0 ;  /* 0x0000000c0d032224 */ /* 0x000fe400078e0200 */
[----:B------:R-:W-:Y:S02]  /*0b80*/  IMAD R10, R10, R4, R11 ;  /* 0x000000040a0a7224 */ /* 0x000fe400078e020b */
[----:B0-----:R-:W-:-:S02]  /*0b90*/  IMAD R0, R6, R25, R28 ;  /* 0x0000001906007224 */ /* 0x001fc400078e021c */
[----:B------:R-:W-:Y:S02]  /*0ba0*/  IMAD R152, R10, R152, R3 ;  /* 0x000000980a987224 */ /* 0x000fe400078e0203 */
[----:B------:R-:W-:Y:S02]  /*0bb0*/  IMAD R5, R0, R19, R5 ;  /* 0x0000001300057224 */ /* 0x000fe400078e0205 */
[----:B------:R-:W-:Y:S02]  /*0bc0*/  IMAD.MOV.U32 R3, RZ, RZ, 0x1 ;  /* 0x00000001ff037424 */ /* 0x000fe400078e00ff */
[----:B------:R-:W-:Y:S01]  /*0bd0*/  IMAD.MOV.U32 R22, RZ, RZ, R24 ;  /* 0x000000ffff167224 */ /* 0x000fe200078e0018 */
[----:B------:R-:W-:Y:S02]  /*0be0*/  SEL R23, R5, R152, !P2 ;  /* 0x0000009805177207 */ /* 0x000fe40005000000 */
[----:B------:R-:W-:-:S07]  /*0bf0*/  SEL R152, R152, R5, !P2 ;  /* 0x0000000598987207 */ /* 0x000fce0005000000 */
.L_x_4:
[----:B------:R-:W-:-:S08]  /*0c00*/  NOP ;  /* 0x0000000000007918 */ /* 0x000fd00000000000 */
[----:B------:R-:W0:Y:S02]  /*0c10*/  USETMAXREG.TRY_ALLOC.CTAPOOL UP0, 0xe8 ;  /* 0x000000e8000079c8 */ /* 0x000e240008000600 */
[----:B0-----:R-:W-:-:S13]  /*0c20*/  PLOP3.LUT P0, PT, PT, PT, UP0, 0x80, 0x0 ;  /* 0x000000000000781c */ /* 0x001fda0003f0f008 */
[----:B------:R-:W-:Y:S05]  /*0c30*/  @!P0 BRA `(.L_x_4) ;  /* 0xfffffffc00f08947 */ /* 0x000fea000383ffff */
[----:B------:R-:W-:Y:S01]  /*0c40*/  ULDC.64 UR4, c[0x0][0x598] ;  /* 0x0001660000047ab9 */ /* 0x000fe20000000a00 */
[----:B------:R-:W-:Y:S01]  /*0c50*/  ULDC.64 UR36, c[0x0][0x208] ;  /* 0x0000820000247ab9 */ /* 0x000fe20000000a00 */
[----:B------:R-:W-:-:S04]  /*0c60*/  ISETP.NE.U32.AND P0, PT, RZ, UR4, PT ;  /* 0x00000004ff007c0c */ /* 0x000fc8000bf05070 */
[----:B------:R-:W-:-:S13]  /*0c70*/  ISETP.NE.AND.EX P0, PT, RZ, UR5, PT, P0 ;  /* 0x00000005ff007c0c */ /* 0x000fda000bf05300 */
[----:B------:R-:W-:Y:S05]  /*0c80*/  @!P0 BRA `(.L_x_7) ;  /* 0x00000000001c8947 */ /* 0x000fea0003800000 */
[----:B------:R-:W0:Y:S02]  /*0c90*/  LDC.64 R4, c[0x0][0x598] ;  /* 0x00016600ff047b82 */ /* 0x000e240000000a00 */
[----:B0-----:R-:W2:Y:S02]  /*0ca0*/  LDG.E.64 R4, desc[UR36][R4.64] ;  /* 0x0000002404047981 */ /* 0x001ea4000c1e1b00 */
[----:B--2---:R-:W-:-:S04]  /*0cb0*/  ISETP.NE.U32.AND P0, PT, R4, RZ, PT ;  /* 0x000000ff0400720c */ /* 0x004fc80003f05070 */
[----:B------:R-:W-:-:S13]  /*0cc0*/  ISETP.NE.AND.EX P0, PT, R5, RZ, PT, P0 ;  /* 0x000000ff0500720c */ /* 0x000fda0003f05300 */
[----:B------:R-:W-:Y:S05]  /*0cd0*/  @!P0 BRA `(.L_x_7) ;  /* 0x0000000000088947 */ /* 0x000fea0003800000 */
[----:B------:R0:W5:Y:S01]  /*0ce0*/  LD.E R153, desc[UR36][R4.64] ;  /* 0x0000002404997980 */ /* 0x000162000c101900 */
[----:B------:R-:W-:Y:S05]  /*0cf0*/  BRA `(.L_x_8) ;  /* 0x0000000000247947 */ /* 0x000fea0003800000 */
.L_x_7:
[----:B------:R-:W-:Y:S02]  /*0d00*/  ULDC.64 UR4, c[0x0][0x588] ;  /* 0x0001620000047ab9 */ /* 0x000fe40000000a00 */
[----:B------:R-:W-:-:S04]  /*0d10*/  ISETP.NE.U32.AND P0, PT, RZ, UR4, PT ;  /* 0x00000004ff007c0c */ /* 0x000fc8000bf05070 */
[----:B------:R-:W-:-:S13]  /*0d20*/  ISETP.NE.AND.EX P0, PT, RZ, UR5, PT, P0 ;  /* 0x00000005ff007c0c */ /* 0x000fda000bf05300 */
[----:B------:R-:W-:Y:S05]  /*0d30*/  @!P0 BRA `(.L_x_9) ;  /* 0x00000000000c8947 */ /* 0x000fea0003800000 */
[----:B------:R-:W0:Y:S02]  /*0d40*/  LDC.64 R4, c[0x0][0x588] ;  /* 0x00016200ff047b82 */ /* 0x000e240000000a00 */
[----:B0-----:R1:W5:Y:S01]  /*0d50*/  LDG.E R153, desc[UR36][R4.64] ;  /* 0x0000002404997981 */ /* 0x001362000c1e1900 */
[----:B------:R-:W-:Y:S05]  /*0d60*/  BRA `(.L_x_8) ;  /* 0x0000000000087947 */ /* 0x000fea0003800000 */
.L_x_9:
[----:B------:R-:W-:Y:S02]  /*0d70*/  ULDC UR4, c[0x0][0x580] ;  /* 0x0001600000047ab9 */ /* 0x000fe40000000800 */
[----:B------:R-:W-:-:S07]  /*0d80*/  IMAD.U32 R153, RZ, RZ, UR4 ;  /* 0x00000004ff997e24 */ /* 0x000fce000f8e00ff */
.L_x_8:
[----:B------:R-:W-:Y:S02]  /*0d90*/  ULDC.64 UR4, c[0x0][0x5a0] ;  /* 0x0001680000047ab9 */ /* 0x000fe40000000a00 */
[----:B------:R-:W-:-:S04]  /*0da0*/  ISETP.NE.U32.AND P0, PT, RZ, UR4, PT ;  /* 0x00000004ff007c0c */ /* 0x000fc8000bf05070 */
[----:B------:R-:W-:-:S13]  /*0db0*/  ISETP.NE.AND.EX P0, PT, RZ, UR5, PT, P0 ;  /* 0x00000005ff007c0c */ /* 0x000fda000bf05300 */
[----:B------:R-:W-:Y:S05]  /*0dc0*/  @!P0 BRA `(.L_x_10) ;  /* 0x00000000001c8947 */ /* 0x000fea0003800000 */
[----:B01----:R-:W0:Y:S02]  /*0dd0*/  LDC.64 R4, c[0x0][0x5a0] ;  /* 0x00016800ff047b82 */ /* 0x003e240000000a00 */
[----:B0-----:R-:W2:Y:S02]  /*0de0*/  LDG.E.64 R4, desc[UR36][R4.64] ;  /* 0x0000002404047981 */ /* 0x001ea4000c1e1b00 */
[----:B--2---:R-:W-:-:S04]  /*0df0*/  ISETP.NE.U32.AND P0, PT, R4, RZ, PT ;  /* 0x000000ff0400720c */ /* 0x004fc80003f05070 */
[----:B------:R-:W-:-:S13]  /*0e00*/  ISETP.NE.AND.EX P0, PT, R5, RZ, PT, P0 ;  /* 0x000000ff0500720c */ /* 0x000fda0003f05300 */
[----:B------:R-:W-:Y:S05]  /*0e10*/  @!P0 BRA `(.L_x_10) ;  /* 0x0000000000088947 */ /* 0x000fea0003800000 */
[----:B------:R0:W5:Y:S01]  /*0e20*/  LD.E R154, desc[UR36][R4.64] ;  /* 0x00000024049a7980 */ /* 0x000162000c101900 */
[----:B------:R-:W-:Y:S05]  /*0e30*/  BRA `(.L_x_11) ;  /* 0x0000000000247947 */ /* 0x000fea0003800000 */
.L_x_10:
[----:B------:R-:W-:Y:S02]  /*0e40*/  ULDC.64 UR4, c[0x0][0x590] ;  /* 0x0001640000047ab9 */ /* 0x000fe40000000a00 */
[----:B------:R-:W-:-:S04]  /*0e50*/  ISETP.NE.U32.AND P0, PT, RZ, UR4, PT ;  /* 0x00000004ff007c0c */ /* 0x000fc8000bf05070 */
[----:B------:R-:W-:-:S13]  /*0e60*/  ISETP.NE.AND.EX P0, PT, RZ, UR5, PT, P0 ;  /* 0x00000005ff007c0c */ /* 0x000fda000bf05300 */
[----:B------:R-:W-:Y:S05]  /*0e70*/  @!P0 BRA `(.L_x_12) ;  /* 0x00000000000c8947 */ /* 0x000fea0003800000 */
[----:B------:R-:W2:Y:S02]  /*0e80*/  LDC.64 R154, c[0x0][0x590] ;  /* 0x00016400ff9a7b82 */ /* 0x000ea40000000a00 */
[----:B--2---:R2:W5:Y:S01]  /*0e90*/  LDG.E R154, desc[UR36][R154.64] ;  /* 0x000000249a9a7981 */ /* 0x004562000c1e1900 */
[----:B------:R-:W-:Y:S05]  /*0ea0*/  BRA `(.L_x_11) ;  /* 0x0000000000087947 */ /* 0x000fea0003800000 */
.L_x_12:
[----:B------:R-:W-:Y:S02]  /*0eb0*/  ULDC UR4, c[0x0][0x584] ;  /* 0x0001610000047ab9 */ /* 0x000fe40000000800 */
[----:B------:R-:W-:-:S07]  /*0ec0*/  IMAD.U32 R154, RZ, RZ, UR4 ;  /* 0x00000004ff9a7e24 */ /* 0x000fce000f8e00ff */
.L_x_11:
[----:B------:R-:W-:-:S13]  /*0ed0*/  LOP3.LUT P0, RZ, R3, 0xff, RZ, 0xc0, !PT ;  /* 0x000000ff03ff7812 */ /* 0x000fda000780c0ff */
[----:B------:R-:W-:Y:S05]  /*0ee0*/  @!P0 EXIT ;  /* 0x000000000000894d */ /* 0x000fea0003800000 */
[----:B------:R-:W-:Y:S01]  /*0ef0*/  ULDC UR4, c[0x0][0x28c] ;  /* 0x0000a30000047ab9 */ /* 0x000fe20000000800 */
[----:B------:R-:W-:Y:S01]  /*0f00*/  UMOV UR38, URZ ;  /* 0x0000003f00267c82 */ /* 0x000fe20008000000 */
[----:B------:R-:W-:Y:S01]  /*0f10*/  UIADD3 UR4, UR4, 0x7f, URZ ;  /* 0x0000007f04047890 */ /* 0x000fe2000fffe03f */
[----:B------:R-:W-:-:S03]  /*0f20*/  UMOV UR39, URZ ;  /* 0x0000003f00277c82 */ /* 0x000fc60008000000 */
[----:B------:R-:W-:-:S04]  /*0f30*/  USHF.R.S32.HI UR5, URZ, 0x1f, UR4 ;  /* 0x0000001f3f057899 */ /* 0x000fc80008011404 */
[----:B------:R-:W-:-:S04]  /*0f40*/  ULEA.HI UR5, UR5, UR4, URZ, 0x7 ;  /* 0x0000000405057291 */ /* 0x000fc8000f8f383f */
[----:B------:R-:W-:-:S12]  /*0f50*/  USHF.R.S32.HI UR40, URZ, 0x7, UR5 ;  /* 0x000000073f287899 */ /* 0x000fd80008011405 */
.L_x_301:
[----:B---3--:R-:W3:Y:S01]  /*0f60*/  S2R R3, SR_CgaCtaId ;  /* 0x0000000000037919 */ /* 0x008ee20000008800 */
[----:B------:R-:W-:-:S04]  /*0f70*/  MOV R0, 0x400 ;  /* 0x0000040000007802 */ /* 0x000fc80000000f00 */
[----:B---3--:R-:W-:-:S05]  /*0f80*/  LEA R0, R3, R0, 0x18 ;  /* 0x0000000003007211 */ /* 0x008fca00078ec0ff */
[----:B------:R-:W-:-:S05]  /*0f90*/  VIADD R0, R0, 0x800 ;  /* 0x0000080000007836 */ /* 0x000fca0000000000 */
[----:B------:R-:W-:-:S13]  /*0fa0*/  LOP3.LUT P0, RZ, R0, 0x3ff, RZ, 0xc0, !PT ;  /* 0x000003ff00ff7812 */ /* 0x000fda000780c0ff */
[----:B01--4-:R-:W-:Y:S05]  /*0fb0*/  @!P0 BRA `(.L_x_13) ;  /* 0x0000000000408947 */ /* 0x013fea0003800000 */
[----:B------:R-:W-:Y:S01]  /*0fc0*/  MOV R0, 0x0 ;  /* 0x0000000000007802 */ /* 0x000fe20000000f00 */
[----:B------:R-:W-:Y:S01]  /*0fd0*/  ULDC.64 UR4, c[0x4][0x70] ;  /* 0x01001c0000047ab9 */ /* 0x000fe20000000a00 */
[----:B------:R-:W-:Y:S01]  /*0fe0*/  ULDC.64 UR6, c[0x4][0x8] ;  /* 0x0100020000067ab9 */ /* 0x000fe20000000a00 */
[----:B01----:R-:W-:Y:S01]  /*0ff0*/  IMAD.U32 R4, RZ, RZ, UR4 ;  /* 0x00000004ff047e24 */ /* 0x003fe2000f8e00ff */
[----:B------:R0:W1:Y:S01]  /*1000*/  LDC.64 R14, c[0x4][R0] ;  /* 0x01000000000e7b82 */ /* 0x0000620000000a00 */
[----:B------:R-:W-:Y:S01]  /*1010*/  IMAD.U32 R5, RZ, RZ, UR5 ;  /* 0x00000005ff057e24 */ /* 0x000fe2000f8e00ff */
[----:B------:R-:W-:Y:S01]  /*1020*/  ULDC.64 UR4, c[0x4][0x78] ;  /* 0x01001e0000047ab9 */ /* 0x000fe20000000a00 */
[----:B------:R-:W-:Y:S02]  /*1030*/  IMAD.U32 R10, RZ, RZ, UR6 ;  /* 0x00000006ff0a7e24 */ /* 0x000fe4000f8e00ff */
[----:B------:R-:W-:Y:S02]  /*1040*/  IMAD.U32 R6, RZ, RZ, UR4 ;  /* 0x00000004ff067e24 */ /* 0x000fe4000f8e00ff */
[----:B------:R-:W-:-:S02]  /*1050*/  IMAD.U32 R7, RZ, RZ, UR5 ;  /* 0x00000005ff077e24 */ /* 0x000fc4000f8e00ff */
[----:B------:R-:W-:Y:S02]  /*1060*/  IMAD.U32 R11, RZ, RZ, UR7 ;  /* 0x00000007ff0b7e24 */ /* 0x000fe4000f8e00ff */
[----:B------:R-:W-:Y:S02]  /*1070*/  IMAD.MOV.U32 R8, RZ, RZ, 0x70 ;  /* 0x00000070ff087424 */ /* 0x000fe400078e00ff */
[----:B------:R-:W-:Y:S02]  /*1080*/  IMAD.MOV.U32 R12, RZ, RZ, 0x1 ;  /* 0x00000001ff0c7424 */ /* 0x000fe400078e00ff */
[----:B0-----:R-:W-:-:S07]  /*1090*/  IMAD.MOV.U32 R13, RZ, RZ, RZ ;  /* 0x000000ffff0d7224 */ /* 0x001fce00078e00ff */
[----:B------:R-:W-:-:S07]  /*10a0*/  LEPC R20, `(.L_x_13) ;  /* 0x000000001014794e */ /* 0x000fce0000000000 */
[----:B-12--5:R-:W-:Y:S05]  /*10b0*/  CALL.ABS.NOINC R14 ;  /* 0x000000000e007343 */ /* 0x026fea0003c00000 */
.L_x_13:
[----:B------:R-:W3:Y:S01]  /*10c0*/  S2R R3, SR_CgaCtaId ;  /* 0x0000000000037919 */ /* 0x000ee20000008800 */
[----:B------:R-:W-:-:S04]  /*10d0*/  MOV R0, 0x400 ;  /* 0x0000040000007802 */ /* 0x000fc80000000f00 */
[----:B---3--:R-:W-:-:S05]  /*10e0*/  LEA R0, R3, R0, 0x18 ;  /* 0x0000000003007211 */ /* 0x008fca00078ec0ff */
[----:B------:R-:W-:-:S05]  /*10f0*/  VIADD R28, R0, 0x20800 ;  /* 0x00020800001c7836 */ /* 0x000fca0000000000 */
[----:B------:R-:W-:-:S13]  /*1100*/  LOP3.LUT P0, RZ, R28, 0x3ff, RZ, 0xc0, !PT ;  /* 0x000003ff1cff7812 */ /* 0x000fda000780c0ff */
[----:B------:R-:W-:Y:S05]  /*1110*/  @!P0 BRA `(.L_x_14) ;  /* 0x00000000007c8947 */ /* 0x000fea0003800000 */
        /* <DEDUP_REMOVED lines=16> */
.L_x_15:
[----:B------:R0:W1:Y:S01]  /*1220*/  LDC.64 R14, c[0x4][R19] ;  /* 0x01000000130e7b82 */ /* 0x0000620000000a00 */
[----:B------:R-:W-:Y:S01]  /*1230*/  ULDC.64 UR4, c[0x4][0x70] ;  /* 0x01001c0000047ab9 */ /* 0x000fe20000000a00 */
[----:B------:R-:W-:Y:S01]  /*1240*/  ULDC.64 UR6, c[0x4][0x10] ;  /* 0x0100040000067ab9 */ /* 0x000fe20000000a00 */
[----:B------:R-:W-:Y:S02]  /*1250*/  IMAD.U32 R4, RZ, RZ, UR4 ;  /* 0x00000004ff047e24 */ /* 0x000fe4000f8e00ff */
        /* <DEDUP_REMOVED lines=10> */
[----:B-1----:R-:W-:Y:S05]  /*1300*/  CALL.ABS.NOINC R14 ;  /* 0x000000000e007343 */ /* 0x002fea0003c00000 */
.L_x_14:
[----:B------:R-:W-:Y:S01]  /*1310*/  ULOP3.LUT UR4, UR42, 0x1, URZ, 0xfc, !UPT ;  /* 0x000000012a047892 */ /* 0x000fe2000f8efc3f */
[----:B------:R-:W-:-:S04]  /*1320*/  LOP3.LUT R13, R18, 0x80, RZ, 0xc0, !PT ;  /* 0x00000080120d7812 */ /* 0x000fc800078ec0ff */
[----:B------:R-:W-:Y:S01]  /*1330*/  SHF.R.U32.HI R13, RZ, 0x7, R13 ;  /* 0x00000007ff0d7819 */ /* 0x000fe2000001160d */
[----:B------:R-:W-:Y:S01]  /*1340*/  IMAD.U32 R0, RZ, RZ, UR4 ;  /* 0x00000004ff007e24 */ /* 0x000fe2000f8e00ff */
[----:B------:R-:W-:-:S04]  /*1350*/  UMOV UR4, 0xffffffff ;  /* 0xffffffff00047882 */ /* 0x000fc80000000000 */
[----:B------:R-:W-:Y:S01]  /*1360*/  ISETP.NE.AND P0, PT, R0, 0x3, PT ;  /* 0x000000030000780c */ /* 0x000fe20003f05270 */
[----:B------:R-:W-:-:S12]  /*1370*/  BRA.DIV UR4, `(.L_x_16) ;  /* 0x000000c204987947 */ /* 0x000fd8000b800000 */
.L_x_329:
[----:B------:R-:W-:Y:S05]  /*1380*/  @!P0 BRA `(.L_x_17) ;  /* 0x0000000000048947 */ /* 0x000fea0003800000 */
[----:B------:R-:W-:Y:S01]  /*1390*/  BPT.TRAP 0x1 ;  /* 0x000000040000795c */ /* 0x000fe20000300000 */
.L_x_17:
[----:B------:R-:W3:Y:S01]  /*13a0*/  S2UR UR5, SR_CgaCtaId ;  /* 0x00000000000579c3 */ /* 0x000ee20000008800 */
[----:B------:R-:W-:Y:S01]  /*13b0*/  UMOV UR4, 0x400 ;  /* 0x0000040000047882 */ /* 0x000fe20000000000 */
[----:B------:R-:W-:Y:S02]  /*13c0*/  IMAD.U32 R3, RZ, RZ, UR38 ;  /* 0x00000026ff037e24 */ /* 0x000fe4000f8e00ff */
[----:B01----:R-:W-:-:S03]  /*13d0*/  IMAD.U32 R5, RZ, RZ, UR39 ;  /* 0x00000027ff057e24 */ /* 0x003fc6000f8e00ff */
[----:B------:R-:W-:Y:S01]  /*13e0*/  SHF.L.U32 R3, R3, 0x1f, RZ ;  /* 0x0000001f03037819 */ /* 0x000fe200000006ff */
[----:B---3--:R-:W-:-:S06]  /*13f0*/  ULEA UR4, UR5, UR4, 0x18 ;  /* 0x0000000405047291 */ /* 0x008fcc000f8ec03f */
[----:B------:R-:W-:-:S04]  /*1400*/  IMAD.U32 R0, RZ, RZ, UR4 ;  /* 0x00000004ff007e24 */ /* 0x000fc8000f8e00ff */
[----:B------:R-:W-:-:S04]  /*1410*/  IMAD R4, R5, 0x8, R0 ;  /* 0x0000000805047824 */ /* 0x000fc800078e0200 */
[----:B------:R0:W1:Y:S01]  /*1420*/  SYNCS.PHASECHK.TRANS64.TRYWAIT P1, [R4+URZ], R3 ;  /* 0x00000003040075a7 */ /* 0x000062000802017f */
[----:B------:R-:W-:Y:S05]  /*1430*/  @!P0 BRA `(.L_x_18) ;  /* 0x0000000000048947 */ /* 0x000fea0003800000 */
[----:B------:R-:W-:Y:S01]  /*1440*/  BPT.TRAP 0x1 ;  /* 0x000000040000795c */ /* 0x000fe20000300000 */
.L_x_18:
[----:B-1----:R-:W-:Y:S05]  /*1450*/  @P1 BRA `(.L_x_19) ;  /* 0x0000000000081947 */ /* 0x002fea0003800000 */
[----:B------:R-:W1:Y:S02]  /*1460*/  SYNCS.PHASECHK.TRANS64.TRYWAIT P1, [R4+URZ], R3 ;  /* 0x00000003040075a7 */ /* 0x000e64000802017f */
[----:B-1----:R-:W-:Y:S05]  /*1470*/  @!P1 BRA `(.L_x_20) ;  /* 0x000000c000749947 */ /* 0x002fea0003800000 */
.L_x_19:
[----:B------:R-:W-:-:S04]  /*1480*/  UIADD3 UR4, UR39, 0x1, URZ ;  /* 0x0000000127047890 */ /* 0x000fc8000fffe03f */
[----:B------:R-:W-:Y:S02]  /*1490*/  UISETP.NE.AND UP0, UPT, UR4, 0x4, UPT ;  /* 0x000000040400788c */ /* 0x000fe4000bf05270 */
[----:B01----:R-:W-:Y:S02]  /*14a0*/  IMAD.U32 R3, RZ, RZ, UR4 ;  /* 0x00000004ff037e24 */ /* 0x003fe4000f8e00ff */
[----:B------:R-:W-:Y:S02]  /*14b0*/  USEL UR4, URZ, 0x1, UP0 ;  /* 0x000000013f047887 */ /* 0x000fe40008000000 */
[----:B------:R-:W-:Y:S02]  /*14c0*/  PLOP3.LUT P1, PT, PT, PT, UP0, 0x80, 0x0 ;  /* 0x000000000000781c */ /* 0x000fe40003f2f008 */
[----:B------:R-:W-:Y:S02]  /*14d0*/  ULOP3.LUT UR4, UR38, UR4, URZ, 0x3c, !UPT ;  /* 0x0000000426047292 */ /* 0x000fe4000f8e3c3f */
[----:B------:R-:W-:-:S04]  /*14e0*/  SEL R3, R3, RZ, P1 ;  /* 0x000000ff03037207 */ /* 0x000fc80000800000 */
[----:B------:R-:W-:Y:S01]  /*14f0*/  IMAD.U32 R172, RZ, RZ, UR4 ;  /* 0x00000004ffac7e24 */ /* 0x000fe2000f8e00ff */
[----:B------:R-:W-:Y:S06]  /*1500*/  @!P0 BRA `(.L_x_21) ;  /* 0x0000000000048947 */ /* 0x000fec0003800000 */
[----:B------:R-:W-:Y:S01]  /*1510*/  BPT.TRAP 0x1 ;  /* 0x000000040000795c */ /* 0x000fe20000300000 */
.L_x_21:
[C---:B------:R-:W-:Y:S01]  /*1520*/  IMAD.SHL.U32 R7, R18.reuse, 0x200, RZ ;  /* 0x0000020012077824 */ /* 0x040fe200078e00ff */
[C---:B------:R-:W-:Y:S01]  /*1530*/  LOP3.LUT R5, R18.reuse, 0x2, RZ, 0xc0, !PT ;  /* 0x0000000212057812 */ /* 0x040fe200078ec0ff */
[----:B------:R-:W-:Y:S01]  /*1540*/  USHF.L.U32 UR4, UR39, 0xf, URZ ;  /* 0x0000000f27047899 */ /* 0x000fe2000800063f */
[----:B------:R-:W-:Y:S01]  /*1550*/  SHF.R.U32.HI R4, RZ, 0x2, R18 ;  /* 0x00000002ff047819 */ /* 0x000fe20000011612 */
[----:B------:R-:W-:Y:S01]  /*1560*/  IMAD.U32 R26, RZ, RZ, UR40 ;  /* 0x00000028ff1a7e24 */ /* 0x000fe2000f8e00ff */
[C---:B------:R-:W-:Y:S01]  /*1570*/  LOP3.LUT R6, R18.reuse, 0xe0, RZ, 0xc0, !PT ;  /* 0x000000e012067812 */ /* 0x040fe200078ec0ff */
[----:B------:R-:W-:Y:S01]  /*1580*/  IMAD.SHL.U32 R9, R5, 0x200, RZ ;  /* 0x0000020005097824 */ /* 0x000fe200078e00ff */
[----:B------:R-:W-:Y:S01]  /*1590*/  LOP3.LUT R7, R7, 0x200, RZ, 0xc0, !PT ;  /* 0x0000020007077812 */ /* 0x000fe200078ec0ff */
[----:B------:R-:W-:Y:S01]  /*15a0*/  IMAD.SHL.U32 R5, R18, 0x40, RZ ;  /* 0x0000004012057824 */ /* 0x000fe200078e00ff */
[----:B------:R-:W-:Y:S02]  /*15b0*/  LOP3.LUT R4, R4, 0x7, RZ, 0xc0, !PT ;  /* 0x0000000704047812 */ /* 0x000fe400078ec0ff */
[----:B------:R-:W-:Y:S01]  /*15c0*/  LEA.HI R6, R6, R7, RZ, 0x1f ;  /* 0x0000000706067211 */ /* 0x000fe200078ff8ff */
[----:B------:R-:W-:Y:S01]  /*15d0*/  IMAD R7, R3, 0x8, R0 ;  /* 0x0000000803077824 */ /* 0x000fe200078e0200 */
[----:B------:R-:W-:-:S02]  /*15e0*/  LOP3.LUT R4, R9, 0xfffffe00, R4, 0xe2, !PT ;  /* 0xfffffe0009047812 */ /* 0x000fc400078ee204 */
[----:B------:R-:W-:Y:S01]  /*15f0*/  LOP3.LUT R5, R6, 0x40, R5, 0x78, !PT ;  /* 0x0000004006057812 */ /* 0x000fe200078e7805 */
[----:B------:R-:W-:Y:S01]  /*1600*/  IMAD.U32 R6, RZ, RZ, UR4 ;  /* 0x00000004ff067e24 */ /* 0x000fe2000f8e00ff */
[----:B------:R-:W-:Y:S02]  /*1610*/  R2P PR, R18, 0x60 ;  /* 0x0000006012007804 */ /* 0x000fe40000000000 */
[----:B------:R-:W-:Y:S01]  /*1620*/  LOP3.LUT R5, R4, R5, RZ, 0xfc, !PT ;  /* 0x0000000504057212 */ /* 0x000fe200078efcff */
[----:B------:R-:W-:Y:S01]  /*1630*/  IMAD.MOV.U32 R4, RZ, RZ, 0x120 ;  /* 0x00000120ff047424 */ /* 0x000fe200078e00ff */
[----:B------:R-:W-:Y:S02]  /*1640*/  SHF.L.U32 R8, R172, 0x1f, RZ ;  /* 0x0000001fac087819 */ /* 0x000fe400000006ff */
[----:B------:R-:W-:Y:S01]  /*1650*/  LOP3.LUT R9, R6, 0x800, R5, 0xfe, !PT ;  /* 0x0000080006097812 */ /* 0x000fe200078efe05 */
[----:B------:R-:W-:Y:S01]  /*1660*/  IMAD.MOV.U32 R6, RZ, RZ, 0x90 ;  /* 0x00000090ff067424 */ /* 0x000fe200078e00ff */
[----:B------:R-:W-:Y:S01]  /*1670*/  SEL R4, R4, 0xe0, !P6 ;  /* 0x000000e004047807 */ /* 0x000fe20007000000 */
[----:B------:R0:W1:Y:S01]  /*1680*/  SYNCS.PHASECHK.TRANS64.TRYWAIT P1, [R7+URZ], R8 ;  /* 0x00000008070075a7 */ /* 0x000062000802017f */
[----:B------:R-:W-:Y:S01]  /*1690*/  ISETP.NE.AND P2, PT, R26, 0x1, PT ;  /* 0x000000011a00780c */ /* 0x000fe20003f45270 */
[----:B------:R-:W-:Y:S01]  /*16a0*/  IMAD.IADD R9, R0, 0x1, R9 ;  /* 0x0000000100097824 */ /* 0x000fe200078e0209 */
[----:B------:R-:W-:-:S11]  /*16b0*/  SEL R6, R6, 0x70, !P5 ;  /* 0x0000007006067807 */ /* 0x000fd60006800000 */
[----:B------:R-:W-:Y:S05]  /*16c0*/  WARPSYNC.ALL ;  /* 0x0000000000007948 */ /* 0x000fea0003800000 */
[C---:B------:R-:W-:Y:S01]  /*16d0*/  IMAD.IADD R11, R9.reuse, 0x1, R6 ;  /* 0x00000001090b7824 */ /* 0x040fe200078e0206 */
[----:B------:R-:W-:Y:S01]  /*16e0*/  LDS.U8 R20, [R9+0x800] ;  /* 0x0008000009147984 */ /* 0x000fe20000000000 */
[----:B------:R-:W-:-:S03]  /*16f0*/  IMAD.IADD R10, R9, 0x1, R4 ;  /* 0x00000001090a7824 */ /* 0x000fc600078e0204 */
[----:B------:R-:W3:Y:S04]  /*1700*/  LDS.U8 R25, [R11+0x800] ;  /* 0x000800000b197984 */ /* 0x000ee80000000000 */
[----:B------:R-:W-:Y:S04]  /*1710*/  LDS.U8 R14, [R9+0x8] ;  /* 0x00000800090e7984 */ /* 0x000fe80000000000 */
[----:B------:R-:W-:Y:S04]  /*1720*/  LDS.U8 R24, [R9+0x808] ;  /* 0x0008080009187984 */ /* 0x000fe80000000000 */
[----:B------:R-:W4:Y:S04]  /*1730*/  LDS.U8 R19, [R11+0x8] ;  /* 0x000008000b137984 */ /* 0x000f280000000000 */
[----:B------:R-:W0:Y:S04]  /*1740*/  LDS.U8 R29, [R11+0x808] ;  /* 0x000808000b1d7984 */ /* 0x000e280000000000 */
[----:B------:R-:W-:Y:S04]  /*1750*/  LDS.U8 R12, [R9] ;  /* 0x00000000090c7984 */ /* 0x000fe80000000000 */
[----:B------:R-:W2:Y:S04]  /*1760*/  LDS.U8 R13, [R11] ;  /* 0x000000000b0d7984 */ /* 0x000ea80000000000 */
[----:B------:R-:W1:Y:S04]  /*1770*/  LDS.U8 R27, [R10+0x800] ;  /* 0x000800000a1b7984 */ /* 0x000e680000000000 */
[----:B------:R-:W1:Y:S04]  /*1780*/  LDS.U8 R21, [R10+0x8] ;  /* 0x000008000a157984 */ /* 0x000e680000000000 */
[----:B------:R-:W1:Y:S04]  /*1790*/  LDS.U8 R31, [R10+0x808] ;  /* 0x000808000a1f7984 */ /* 0x000e680000000000 */
[----:B------:R-:W1:Y:S01]  /*17a0*/  LDS.U8 R15, [R10] ;  /* 0x000000000a0f7984 */ /* 0x000e620000000000 */
[----:B---3--:R-:W-:-:S03]  /*17b0*/  PRMT R20, R25, 0x7604, R20 ;  /* 0x0000760419147816 */ /* 0x008fc60000000014 */
[----:B------:R-:W-:Y:S04]  /*17c0*/  LDS.U8 R33, [R9+0x1000] ;  /* 0x0010000009217984 */ /* 0x000fe80000000000 */
[----:B------:R-:W-:Y:S01]  /*17d0*/  LDS.U8 R35, [R9+0x1008] ;  /* 0x0010080009237984 */ /* 0x000fe20000000000 */
[----:B----4-:R-:W-:-:S03]  /*17e0*/  PRMT R14, R19, 0x7604, R14 ;  /* 0x00007604130e7816 */ /* 0x010fc6000000000e */
[----:B------:R-:W-:Y:S01]  /*17f0*/  LDS.U8 R37, [R9+0x1800] ;  /* 0x0018000009257984 */ /* 0x000fe20000000000 */
[----:B0-----:R-:W-:-:S03]  /*1800*/  PRMT R24, R29, 0x7604, R24 ;  /* 0x000076041d187816 */ /* 0x001fc60000000018 */
[----:B------:R-:W-:Y:S04]  /*1810*/  LDS.U8 R19, [R9+0x4000] ;  /* 0x0040000009137984 */ /* 0x000fe80000000000 */
[----:B------:R-:W-:Y:S01]  /*1820*/  LDS.U8 R29, [R9+0x4800] ;  /* 0x00480000091d7984 */ /* 0x000fe20000000000 */
[----:B--2---:R-:W-:-:S03]  /*1830*/  PRMT R12, R13, 0x7604, R12 ;  /* 0x000076040d0c7816 */ /* 0x004fc6000000000c */
[----:B------:R-:W-:Y:S01]  /*1840*/  LDS.U8 R39, [R9+0x1808] ;  /* 0x0018080009277984 */ /* 0x000fe20000000000 */
[----:B-1----:R-:W-:-:S03]  /*1850*/  PRMT R20, R27, 0x7054, R20 ;  /* 0x000070541b147816 */ /* 0x002fc60000000014 */
[----:B------:R-:W-:Y:S01]  /*1860*/  LDS.U8 R41, [R9+0x5000] ;  /* 0x0050000009297984 */ /* 0x000fe20000000000 */
[----:B------:R-:W-:-:S03]  /*1870*/  PRMT R14, R21, 0x7054, R14 ;  /* 0x00007054150e7816 */ /* 0x000fc6000000000e */
[----:B------:R-:W-:Y:S01]  /*1880*/  LDS.U8 R43, [R9+0x5008] ;  /* 0x00500800092b7984 */ /* 0x000fe20000000000 */
[----:B------:R-:W-:-:S03]  /*1890*/  PRMT R27, R31, 0x7054, R24 ;  /* 0x000070541f1b7816 */ /* 0x000fc60000000018 */
[----:B------:R-:W-:Y:S01]  /*18a0*/  LDS.U8 R21, [R9+0x4008] ;  /* 0x0040080009157984 */ /* 0x000fe20000000000 */
[----:B------:R-:W-:-:S03]  /*18b0*/  PRMT R15, R15, 0x7054, R12 ;  /* 0x000070540f0f7816 */ /* 0x000fc6000000000c */
[----:B------:R-:W-:Y:S01]  /*18c0*/  LDS.U8 R31, [R9+0x4808] ;  /* 0x00480800091f7984 */ /* 0x000fe20000000000 */
[----:B------:R-:W-:-:S03]  /*18d0*/  IMAD.IADD R12, R11, 0x1, R4 ;  /* 0x000000010b0c7824 */ /* 0x000fc600078e0204 */
[----:B------:R-:W-:Y:S04]  /*18e0*/  LDS.U8 R45, [R9+0x5800] ;  /* 0x00580000092d7984 */ /* 0x000fe80000000000 */
[----:B------:R-:W-:Y:S04]  /*18f0*/  LDS.U8 R47, [R9+0x5808] ;  /* 0x00580800092f7984 */ /* 0x000fe80000000000 */
[----:B------:R-:W0:Y:S04]  /*1900*/  LDS.U8 R26, [R11+0x4000] ;  /* 0x004000000b1a7984 */ /* 0x000e280000000000 */
[----:B------:R-:W1:Y:S04]  /*1910*/  LDS.U8 R34, [R11+0x4008] ;  /* 0x004008000b227984 */ /* 0x000e680000000000 */
[----:B------:R-:W2:Y:S04]  /*1920*/  LDS.U8 R40, [R11+0x4800] ;  /* 0x004800000b287984 */ /* 0x000ea80000000000 */
[----:B------:R-:W3:Y:S04]  /*1930*/  LDS.U8 R44, [R11+0x4808] ;  /* 0x004808000b2c7984 */ /* 0x000ee80000000000 */
[----:B------:R-:W4:Y:S04]  /*1940*/  LDS.U8 R50, [R11+0x1000] ;  /* 0x001000000b327984 */ /* 0x000f280000000000 */
[----:B------:R-:W4:Y:S04]  /*1950*/  LDS.U8 R54, [R11+0x1008] ;  /* 0x001008000b367984 */ /* 0x000f280000000000 */
[----:B------:R-:W4:Y:S04]  /*1960*/  LDS.U8 R60, [R11+0x1800] ;  /* 0x001800000b3c7984 */ /* 0x000f280000000000 */
[----:B------:R-:W4:Y:S04]  /*1970*/  LDS.U8 R64, [R11+0x1808] ;  /* 0x001808000b407984 */ /* 0x000f280000000000 */
[----:B------:R-:W4:Y:S04]  /*1980*/  LDS.U8 R70, [R11+0x5000] ;  /* 0x005000000b467984 */ /* 0x000f280000000000 */
[----:B------:R-:W4:Y:S04]  /*1990*/  LDS.U8 R74, [R11+0x5008] ;  /* 0x005008000b4a7984 */ /* 0x000f280000000000 */
[----:B------:R-:W4:Y:S01]  /*19a0*/  LDS.U8 R80, [R11+0x5800] ;  /* 0x005800000b507984 */ /* 0x000f220000000000 */
[----:B0-----:R-:W-:-:S03]  /*19b0*/  PRMT R19, R26, 0x7604, R19 ;  /* 0x000076041a137816 */ /* 0x001fc60000000013 */
[----:B------:R-:W0:Y:S01]  /*19c0*/  LDS.U8 R84, [R11+0x5808] ;  /* 0x005808000b547984 */ /* 0x000e220000000000 */
[----:B-1----:R-:W-:-:S03]  /*19d0*/  PRMT R21, R34, 0x7604, R21 ;  /* 0x0000760422157816 */ /* 0x002fc60000000015 */
[----:B------:R-:W1:Y:S01]  /*19e0*/  LDS.U8 R32, [R10+0x4000] ;  /* 0x004000000a207984 */ /* 0x000e620000000000 */
[----:B--2---:R-:W-:-:S03]  /*19f0*/  PRMT R29, R40, 0x7604, R29 ;  /* 0x00007604281d7816 */ /* 0x004fc6000000001d */
[----:B------:R-:W2:Y:S01]  /*1a00*/  LDS.U8 R36, [R10+0x4008] ;  /* 0x004008000a247984 */ /* 0x000ea20000000000 */
[----:B---3--:R-:W-:-:S03]  /*1a10*/  PRMT R31, R44, 0x7604, R31 ;  /* 0x000076042c1f7816 */ /* 0x008fc6000000001f */
[----:B------:R-:W3:Y:S01]  /*1a20*/  LDS.U8 R42, [R10+0x4800] ;  /* 0x004800000a2a7984 */ /* 0x000ee20000000000 */
[----:B----4-:R-:W-:-:S03]  /*1a30*/  PRMT R33, R50, 0x7604, R33 ;  /* 0x0000760432217816 */ /* 0x010fc60000000021 */
[----:B------:R-:W4:Y:S01]  /*1a40*/  LDS.U8 R46, [R10+0x4808] ;  /* 0x004808000a2e7984 */ /* 0x000f220000000000 */
[----:B------:R-:W-:-:S03]  /*1a50*/  PRMT R35, R54, 0x7604, R35 ;  /* 0x0000760436237816 */ /* 0x000fc60000000023 */
        /* <DEDUP_REMOVED lines=11> */
[----:B0-----:R-:W-:-:S03]  /*1b10*/  PRMT R47, R84, 0x7604, R47 ;  /* 0x00007604542f7816 */ /* 0x001fc6000000002f */
[----:B------:R-:W0:Y:S01]  /*1b20*/  LDS.U8 R82, [R10+0x5800] ;  /* 0x005800000a527984 */ /* 0x000e220000000000 */
[----:B-1----:R-:W-:-:S03]  /*1b30*/  PRMT R19, R32, 0x7054, R19 ;  /* 0x0000705420137816 */ /* 0x002fc60000000013 */
[----:B------:R-:W1:Y:S01]  /*1b40*/  LDS.U8 R86, [R10+0x5808] ;  /* 0x005808000a567984 */ /* 0x000e620000000000 */
[----:B--2---:R-:W-:-:S03]  /*1b50*/  PRMT R21, R36, 0x7054, R21 ;  /* 0x0000705424157816 */ /* 0x004fc60000000015 */
[----:B------:R-:W2:Y:S01]  /*1b60*/  LDS.U8 R24, [R12] ;  /* 0x000000000c187984 */ /* 0x000ea20000000000 */
        /* <DEDUP_REMOVED lines=30> */
[----:B------:R-:W-:Y:S02]  /*1d50*/  PRMT R157, R38, 0x654, R21 ;  /* 0x00000654269d7816 */ /* 0x000fe40000000015 */
[----:B------:R-:W-:Y:S02]  /*1d60*/  PRMT R158, R158, 0x654, R29 ;  /* 0x000006549e9e7816 */ /* 0x000fe4000000001d */
[----:B------:R-:W-:Y:S02]  /*1d70*/  PRMT R159, R48, 0x654, R31 ;  /* 0x00000654309f7816 */ /* 0x000fe4000000001f */
[----:B------:R-:W-:Y:S02]  /*1d80*/  PRMT R160, R160, 0x654, R33 ;  /* 0x00000654a0a07816 */ /* 0x000fe40000000021 */
[----:B0-----:R-:W-:Y:S02]  /*1d90*/  PRMT R161, R58, 0x654, R35 ;  /* 0x000006543aa17816 */ /* 0x001fe40000000023 */
[----:B-1----:R-:W-:-:S02]  /*1da0*/  PRMT R162, R162, 0x654, R37 ;  /* 0x00000654a2a27816 */ /* 0x002fc40000000025 */
[----:B--2---:R-:W-:Y:S02]  /*1db0*/  PRMT R163, R68, 0x654, R39 ;  /* 0x0000065444a37816 */ /* 0x004fe40000000027 */
[----:B---3--:R-:W-:Y:S02]  /*1dc0*/  PRMT R164, R164, 0x654, R41 ;  /* 0x00000654a4a47816 */ /* 0x008fe40000000029 */
[----:B----4-:R-:W-:Y:S02]  /*1dd0*/  PRMT R165, R78, 0x654, R43 ;  /* 0x000006544ea57816 */ /* 0x010fe4000000002b */
[----:B------:R-:W-:Y:S02]  /*1de0*/  PRMT R166, R166, 0x654, R45 ;  /* 0x00000654a6a67816 */ /* 0x000fe4000000002d */
[----:B------:R-:W-:Y:S02]  /*1df0*/  PRMT R167, R88, 0x654, R47 ;  /* 0x0000065458a77816 */ /* 0x000fe4000000002f */
[----:B------:R-:W-:Y:S01]  /*1e00*/  R2UR UR4, R28 ;  /* 0x000000001c0472ca */ /* 0x000fe200000e0000 */
[----:B------:R-:W-:Y:S01]  /*1e10*/  WARPGROUP.ARRIVE ;  /* 0x00000000000079c5 */ /* 0x000fe20000000000 */
[----:B------:R-:W-:-:S02]  /*1e20*/  UMOV UR7, 0x40000040 ;  /* 0x4000004000077882 */ /* 0x000fc40000000000 */
[----:B------:R-:W-:-:S09]  /*1e30*/  UMOV UR11, UR7 ;  /* 0x00000007000b7c82 */ /* 0x000fd20008000000 */
[----:B------:R-:W-:-:S04]  /*1e40*/  USHF.R.U32.HI UR4, URZ, 0x4, UR4 ;  /* 0x000000043f047899 */ /* 0x000fc80008011604 */
[----:B------:R-:W-:-:S04]  /*1e50*/  ULOP3.LUT UR4, UR4, 0x3fff, URZ, 0xc0, !UPT ;  /* 0x00003fff04047892 */ /* 0x000fc8000f8ec03f */
[----:B------:R-:W-:-:S04]  /*1e60*/  ULOP3.LUT UR4, UR4, 0x10000, URZ, 0xfc, !UPT ;  /* 0x0001000004047892 */ /* 0x000fc8000f8efc3f */
[----:B------:R-:W-:-:S04]  /*1e70*/  ULEA UR6, UR39, UR4, 0xa ;  /* 0x0000000427067291 */ /* 0x000fc8000f8e503f */
[----:B------:R-:W-:-:S03]  /*1e80*/  UIADD3 UR8, UR6, 0x2, URZ ;  /* 0x0000000206087890 */ /* 0x000fc6000fffe03f */
[----:B------:R-:W-:Y:S02]  /*1e90*/  UMOV UR10, UR6 ;  /* 0x00000006000a7c82 */ /* 0x000fe40008000000 */
[----:B------:R-:W-:Y:S01]  /*1ea0*/  IGMMA.64x128x32.S8.S8 R88, R24, gdesc[UR4], RZ, !UPT, gsb0 ;  /* 0x0360000418587df1 */ /* 0x000fe2000c0410ff */
[----:B------:R-:W-:Y:S02]  /*1eb0*/  UMOV UR7, 0x40000040 ;  /* 0x4000004000077882 */ /* 0x000fe40000000000 */
[----:B------:R-:W-:Y:S02]  /*1ec0*/  WARPGROUP.DEPBAR.LE gsb0, 0x0 ;  /* 0x00008000000079c5 */ /* 0x000fe40000010000 */
[----:B------:R-:W-:-:S06]  /*1ed0*/  WARPGROUP.ARRIVE ;  /* 0x00000000000079c5 */ /* 0x000fcc0000000000 */
[----:B------:R-:W-:Y:S01]  /*1ee0*/  IGMMA.64x128x32.S8.S8 R24, R156, gdesc[UR8], RZ, !UPT, gsb0 ;  /* 0x036000089c187df1 */ /* 0x000fe2000c0410ff */
[----:B------:R-:W-:Y:S01]  /*1ef0*/  UMOV UR10, UR8 ;  /* 0x00000008000a7c82 */ /* 0x000fe20008000000 */
[----:B------:R-:W-:Y:S01]  /*1f00*/  UMOV UR11, 0x40000040 ;  /* 0x40000040000b7882 */ /* 0x000fe20000000000 */
[----:B------:R-:W-:Y:S02]  /*1f10*/  UIADD3 UR8, UR6, 0x4, URZ ;  /* 0x0000000406087890 */ /* 0x000fe4000fffe03f */
[----:B------:R-:W-:Y:S01]  /*1f20*/  UIADD3 UR6, UR6, 0x6, URZ ;  /* 0x0000000606067890 */ /* 0x000fe2000fffe03f */
[----:B------:R-:W-:Y:S02]  /*1f30*/  WARPGROUP.DEPBAR.LE gsb0, 0x0 ;  /* 0x00008000000079c5 */ /* 0x000fe40000010000 */
[----:B------:R-:W-:-:S06]  /*1f40*/  WARPGROUP.ARRIVE ;  /* 0x00000000000079c5 */ /* 0x000fcc0000000000 */
[----:B------:R-:W-:Y:S03]  /*1f50*/  IGMMA.64x128x32.S8.S8 R88, R160, gdesc[UR8], R88, gsb0 ;  /* 0x03600008a0587df1 */ /* 0x000fe60008041058 */
[----:B------:R-:W-:Y:S02]  /*1f60*/  WARPGROUP.DEPBAR.LE gsb0, 0x0 ;  /* 0x00008000000079c5 */ /* 0x000fe40000010000 */
[----:B------:R-:W-:-:S06]  /*1f70*/  WARPGROUP.ARRIVE ;  /* 0x00000000000079c5 */ /* 0x000fcc0000000000 */
[----:B------:R-:W-:Y:S01]  /*1f80*/  IGMMA.64x128x32.S8.S8 R24, R164, gdesc[UR8], R24, gsb0 ;  /* 0x03600008a4187df1 */ /* 0x000fe20008041018 */
[----:B------:R-:W-:Y:S01]  /*1f90*/  UMOV UR10, UR8 ;  /* 0x00000008000a7c82 */ /* 0x000fe20008000000 */
[----:B------:R-:W-:Y:S01]  /*1fa0*/  UMOV UR11, 0x40000040 ;  /* 0x40000040000b7882 */ /* 0x000fe20000000000 */
[----:B------:R-:W-:Y:S02]  /*1fb0*/  WARPGROUP.DEPBAR.LE gsb0, 0x0 ;  /* 0x00008000000079c5 */ /* 0x000fe40000010000 */
[----:B------:R-:W-:Y:S04]  /*1fc0*/  LDS.U8 R13, [R9+0x2000] ;  /* 0x00200000090d7984 */ /* 0x000fe80000000000 */
[----:B------:R-:W0:Y:S04]  /*1fd0*/  LDS.U8 R14, [R11+0x2000] ;  /* 0x002000000b0e7984 */ /* 0x000e280000000000 */
[----:B------:R-:W-:Y:S04]  /*1fe0*/  LDS.U8 R15, [R9+0x2008] ;  /* 0x00200800090f7984 */ /* 0x000fe80000000000 */
[----:B------:R-:W1:Y:S04]  /*1ff0*/  LDS.U8 R158, [R11+0x2008] ;  /* 0x002008000b9e7984 */ /* 0x000e680000000000 */
[----:B------:R-:W-:Y:S04]  /*2000*/  LDS.U8 R19, [R9+0x2800] ;  /* 0x0028000009137984 */ /* 0x000fe80000000000 */
[----:B------:R-:W2:Y:S04]  /*2010*/  LDS.U8 R164, [R11+0x2800] ;  /* 0x002800000ba47984 */ /* 0x000ea80000000000 */
[----:B------:R-:W-:Y:S04]  /*2020*/  LDS.U8 R21, [R9+0x2808] ;  /* 0x0028080009157984 */ /* 0x000fe80000000000 */
[----:B------:R-:W3:Y:S04]  /*2030*/  LDS.U8 R170, [R11+0x2808] ;  /* 0x002808000baa7984 */ /* 0x000ee80000000000 */
[----:B------:R-:W4:Y:S04]  /*2040*/  LDS.U8 R20, [R10+0x2000] ;  /* 0x002000000a147984 */ /* 0x000f280000000000 */
[----:B------:R-:W4:Y:S04]  /*2050*/  LDS.U8 R160, [R10+0x2008] ;  /* 0x002008000aa07984 */ /* 0x000f280000000000 */
[----:B------:R-:W4:Y:S04]  /*2060*/  LDS.U8 R166, [R10+0x2800] ;  /* 0x002800000aa67984 */ /* 0x000f280000000000 */
[----:B------:R-:W4:Y:S01]  /*2070*/  LDS.U8 R174, [R10+0x2808] ;  /* 0x002808000aae7984 */ /* 0x000f220000000000 */
[----:B0-----:R-:W-:-:S03]  /*2080*/  PRMT R13, R14, 0x7604, R13 ;  /* 0x000076040e0d7816 */ /* 0x001fc6000000000d */
[----:B------:R-:W0:Y:S04]  /*2090*/  LDS.U8 R156, [R12+0x2000] ;  /* 0x002000000c9c7984 */ /* 0x000e280000000000 */
[----:B------:R-:W0:Y:S01]  /*20a0*/  LDS.U8 R162, [R12+0x2008] ;  /* 0x002008000ca27984 */ /* 0x000e220000000000 */
[----:B-1----:R-:W-:-:S03]  /*20b0*/  PRMT R15, R158, 0x7604, R15 ;  /* 0x000076049e0f7816 */ /* 0x002fc6000000000f */
[----:B------:R-:W1:Y:S04]  /*20c0*/  LDS.U8 R168, [R12+0x2800] ;  /* 0x002800000ca87984 */ /* 0x000e680000000000 */
[----:B------:R-:W1:Y:S01]  /*20d0*/  LDS.U8 R176, [R12+0x2808] ;  /* 0x002808000cb07984 */ /* 0x000e620000000000 */
[----:B--2---:R-:W-:-:S03]  /*20e0*/  PRMT R19, R164, 0x7604, R19 ;  /* 0x00007604a4137816 */ /* 0x004fc60000000013 */
[----:B------:R-:W-:Y:S01]  /*20f0*/  LDS.U8 R161, [R9+0x6000] ;  /* 0x0060000009a17984 */ /* 0x000fe20000000000 */
[----:B---3--:R-:W-:-:S03]  /*2100*/  PRMT R21, R170, 0x7604, R21 ;  /* 0x00007604aa157816 */ /* 0x008fc60000000015 */
[----:B------:R-:W2:Y:S01]  /*2110*/  LDS.U8 R178, [R11+0x6000] ;  /* 0x006000000bb27984 */ /* 0x000ea20000000000 */
[----:B----4-:R-:W-:-:S03]  /*2120*/  PRMT R13, R20, 0x7054, R13 ;  /* 0x00007054140d7816 */ /* 0x010fc6000000000d */
[----:B------:R-:W-:Y:S01]  /*2130*/  LDS.U8 R163, [R9+0x6008] ;  /* 0x0060080009a37984 */ /* 0x000fe20000000000 */
[----:B------:R-:W-:-:S03]  /*2140*/  PRMT R15, R160, 0x7054, R15 ;  /* 0x00007054a00f7816 */ /* 0x000fc6000000000f */
[----:B------:R-:W3:Y:S01]  /*2150*/  LDS.U8 R184, [R11+0x6008] ;  /* 0x006008000bb87984 */ /* 0x000ee20000000000 */
[----:B------:R-:W-:-:S03]  /*2160*/  PRMT R19, R166, 0x7054, R19 ;  /* 0x00007054a6137816 */ /* 0x000fc60000000013 */
[----:B------:R-:W-:Y:S01]  /*2170*/  LDS.U8 R165, [R9+0x6800] ;  /* 0x0068000009a57984 */ /* 0x000fe20000000000 */
[----:B------:R-:W-:-:S03]  /*2180*/  PRMT R21, R174, 0x7054, R21 ;  /* 0x00007054ae157816 */ /* 0x000fc60000000015 */
[----:B------:R-:W4:Y:S01]  /*2190*/  LDS.U8 R190, [R11+0x6800] ;  /* 0x006800000bbe7984 */ /* 0x000f220000000000 */
[----:B0-----:R-:W-:-:S03]  /*21a0*/  PRMT R156, R156, 0x654, R13 ;  /* 0x000006549c9c7816 */ /* 0x001fc6000000000d */
[----:B------:R-:W-:Y:S01]  /*21b0*/  LDS.U8 R167, [R9+0x6808] ;  /* 0x0068080009a77984 */ /* 0x000fe20000000000 */
[----:B------:R-:W-:-:S03]  /*21c0*/  PRMT R157, R162, 0x654, R15 ;  /* 0x00000654a29d7816 */ /* 0x000fc6000000000f */
[----:B------:R-:W0:Y:S01]  /*21d0*/  LDS.U8 R196, [R11+0x6808] ;  /* 0x006808000bc47984 */ /* 0x000e220000000000 */
[----:B-1----:R-:W-:-:S03]  /*21e0*/  PRMT R158, R168, 0x654, R19 ;  /* 0x00000654a89e7816 */ /* 0x002fc60000000013 */
[----:B------:R-:W1:Y:S01]  /*21f0*/  LDS.U8 R180, [R10+0x6000] ;  /* 0x006000000ab47984 */ /* 0x000e620000000000 */
[----:B------:R-:W-:-:S03]  /*2200*/  PRMT R159, R176, 0x654, R21 ;  /* 0x00000654b09f7816 */ /* 0x000fc60000000015 */
[----:B------:R-:W1:Y:S04]  /*2210*/  LDS.U8 R186, [R10+0x6008] ;  /* 0x006008000aba7984 */ /* 0x000e680000000000 */
[----:B------:R-:W1:Y:S04]  /*2220*/  LDS.U8 R192, [R10+0x6800] ;  /* 0x006800000ac07984 */ /* 0x000e680000000000 */
[----:B------:R-:W1:Y:S01]  /*2230*/  LDS.U8 R198, [R10+0x6808] ;  /* 0x006808000ac67984 */ /* 0x000e620000000000 */
[----:B--2---:R-:W-:-:S03]  /*2240*/  PRMT R161, R178, 0x7604, R161 ;  /* 0x00007604b2a17816 */ /* 0x004fc600000000a1 */
[----:B------:R-:W2:Y:S04]  /*2250*/  LDS.U8 R182, [R12+0x6000] ;  /* 0x006000000cb67984 */ /* 0x000ea80000000000 */
[----:B------:R-:W2:Y:S01]  /*2260*/  LDS.U8 R188, [R12+0x6008] ;  /* 0x006008000cbc7984 */ /* 0x000ea20000000000 */
[----:B---3--:R-:W-:-:S03]  /*2270*/  PRMT R163, R184, 0x7604, R163 ;  /* 0x00007604b8a37816 */ /* 0x008fc600000000a3 */
[----:B------:R-:W3:Y:S04]  /*2280*/  LDS.U8 R194, [R12+0x6800] ;  /* 0x006800000cc27984 */ /* 0x000ee80000000000 */
[----:B------:R-:W3:Y:S01]  /*2290*/  LDS.U8 R200, [R12+0x6808] ;  /* 0x006808000cc87984 */ /* 0x000ee20000000000 */
[----:B------:R-:W-:Y:S01]  /*22a0*/  WARPGROUP.ARRIVE ;  /* 0x00000000000079c5 */ /* 0x000fe20000000000 */
[----:B----4-:R-:W-:-:S05]  /*22b0*/  PRMT R165, R190, 0x7604, R165 ;  /* 0x00007604bea57816 */ /* 0x010fca00000000a5 */
[----:B------:R-:W-:Y:S01]  /*22c0*/  IGMMA.64x128x32.S8.S8 R88, R156, gdesc[UR8], R88, gsb0 ;  /* 0x036000089c587df1 */ /* 0x000fe20008041058 */
[----:B0-----:R-:W-:Y:S02]  /*22d0*/  PRMT R167, R196, 0x7604, R167 ;  /* 0x00007604c4a77816 */ /* 0x001fe400000000a7 */
[----:B-1----:R-:W-:Y:S02]  /*22e0*/  PRMT R161, R180, 0x7054, R161 ;  /* 0x00007054b4a17816 */ /* 0x002fe400000000a1 */
[----:B------:R-:W-:Y:S02]  /*22f0*/  PRMT R163, R186, 0x7054, R163 ;  /* 0x00007054baa37816 */ /* 0x000fe400000000a3 */
[----:B------:R-:W-:Y:S02]  /*2300*/  PRMT R165, R192, 0x7054, R165 ;  /* 0x00007054c0a57816 */ /* 0x000fe400000000a5 */
[----:B------:R-:W-:Y:S02]  /*2310*/  PRMT R167, R198, 0x7054, R167 ;  /* 0x00007054c6a77816 */ /* 0x000fe400000000a7 */
[----:B--2---:R-:W-:-:S02]  /*2320*/  PRMT R160, R182, 0x654, R161 ;  /* 0x00000654b6a07816 */ /* 0x004fc400000000a1 */
[----:B------:R-:W-:Y:S02]  /*2330*/  PRMT R161, R188, 0x654, R163 ;  /* 0x00000654bca17816 */ /* 0x000fe400000000a3 */
[----:B---3--:R-:W-:Y:S02]  /*2340*/  PRMT R162, R194, 0x654, R165 ;  /* 0x00000654c2a27816 */ /* 0x008fe400000000a5 */
[----:B------:R-:W-:Y:S01]  /*2350*/  PRMT R163, R200, 0x654, R167 ;  /* 0x00000654c8a37816 */ /* 0x000fe200000000a7 */
[----:B------:R-:W-:-:S03]  /*2360*/  WARPGROUP.DEPBAR.LE gsb0, 0x0 ;  /* 0x00008000000079c5 */ /* 0x000fc60000010000 */
[----:B------:R-:W-:-:S06]  /*2370*/  WARPGROUP.ARRIVE ;  /* 0x00000000000079c5 */ /* 0x000fcc0000000000 */
[----:B------:R-:W-:Y:S03]  /*2380*/  IGMMA.64x128x32.S8.S8 R24, R160, gdesc[UR8], R24, gsb0 ;  /* 0x03600008a0187df1 */ /* 0x000fe60008041018 */
        /* <DEDUP_REMOVED lines=22> */
[----:B------:R-:W-:Y:S01]  /*24f0*/  LDS.U8 R163, [R9+0x7008] ;  /* 0x0070080009a37984 */ /* 0x000fe20000000000 */
[----:B----4-:R-:W-:-:S03]  /*2500*/  PRMT R13, R20, 0x7054, R13 ;  /* 0x00007054140d7816 */ /* 0x010fc6000000000d */
[----:B------:R-:W-:Y:S01]  /*2510*/  LDS.U8 R165, [R9+0x7800] ;  /* 0x0078000009a57984 */ /* 0x000fe20000000000 */
[----:B------:R-:W-:-:S03]  /*2520*/  PRMT R15, R160, 0x7054, R15 ;  /* 0x00007054a00f7816 */ /* 0x000fc6000000000f */
[----:B------:R-:W-:Y:S01]  /*2530*/  LDS.U8 R167, [R9+0x7808] ;  /* 0x0078080009a77984 */ /* 0x000fe20000000000 */
[----:B------:R-:W-:-:S03]  /*2540*/  PRMT R19, R166, 0x7054, R19 ;  /* 0x00007054a6137816 */ /* 0x000fc60000000013 */
[----:B------:R-:W2:Y:S01]  /*2550*/  LDS.U8 R178, [R11+0x7000] ;  /* 0x007000000bb27984 */ /* 0x000ea20000000000 */
[----:B------:R-:W-:-:S03]  /*2560*/  PRMT R21, R174, 0x7054, R21 ;  /* 0x00007054ae157816 */ /* 0x000fc60000000015 */
[----:B------:R-:W3:Y:S01]  /*2570*/  LDS.U8 R184, [R11+0x7008] ;  /* 0x007008000bb87984 */ /* 0x000ee20000000000 */
[----:B0-----:R-:W-:-:S03]  /*2580*/  PRMT R156, R156, 0x654, R13 ;  /* 0x000006549c9c7816 */ /* 0x001fc6000000000d */
[----:B------:R-:W0:Y:S01]  /*2590*/  LDS.U8 R190, [R11+0x7800] ;  /* 0x007800000bbe7984 */ /* 0x000e220000000000 */
[----:B------:R-:W-:-:S03]  /*25a0*/  PRMT R157, R162, 0x654, R15 ;  /* 0x00000654a29d7816 */ /* 0x000fc6000000000f */
[----:B------:R-:W4:Y:S01]  /*25b0*/  LDS.U8 R196, [R11+0x7808] ;  /* 0x007808000bc47984 */ /* 0x000f220000000000 */
[----:B-1----:R-:W-:-:S03]  /*25c0*/  PRMT R158, R168, 0x654, R19 ;  /* 0x00000654a89e7816 */ /* 0x002fc60000000013 */
[----:B------:R-:W1:Y:S01]  /*25d0*/  LDS.U8 R180, [R10+0x7000] ;  /* 0x007000000ab47984 */ /* 0x000e620000000000 */
[----:B------:R-:W-:-:S03]  /*25e0*/  PRMT R159, R176, 0x654, R21 ;  /* 0x00000654b09f7816 */ /* 0x000fc60000000015 */
[----:B------:R-:W1:Y:S04]  /*25f0*/  LDS.U8 R186, [R10+0x7008] ;  /* 0x007008000aba7984 */ /* 0x000e680000000000 */
[----:B------:R-:W1:Y:S04]  /*2600*/  LDS.U8 R192, [R10+0x7800] ;  /* 0x007800000ac07984 */ /* 0x000e680000000000 */
[----:B------:R-:W1:Y:S04]  /*2610*/  LDS.U8 R198, [R10+0x7808] ;  /* 0x007808000ac67984 */ /* 0x000e680000000000 */
[----:B------:R-:W1:Y:S04]  /*2620*/  LDS.U8 R182, [R12+0x7000] ;  /* 0x007000000cb67984 */ /* 0x000e680000000000 */
[----:B------:R-:W1:Y:S04]  /*2630*/  LDS.U8 R188, [R12+0x7008] ;  /* 0x007008000cbc7984 */ /* 0x000e680000000000 */
[----:B------:R-:W1:Y:S01]  /*2640*/  LDS.U8 R194, [R12+0x7800] ;  /* 0x007800000cc27984 */ /* 0x000e620000000000 */
[----:B--2---:R-:W-:-:S03]  /*2650*/  PRMT R161, R178, 0x7604, R161 ;  /* 0x00007604b2a17816 */ /* 0x004fc600000000a1 */
[----:B------:R-:W2:Y:S01]  /*2660*/  LDS.U8 R200, [R12+0x7808] ;  /* 0x007808000cc87984 */ /* 0x000ea20000000000 */
[----:B------:R-:W-:Y:S01]  /*2670*/  WARPGROUP.ARRIVE ;  /* 0x00000000000079c5 */ /* 0x000fe20000000000 */
[----:B---3--:R-:W-:Y:S02]  /*2680*/  PRMT R163, R184, 0x7604, R163 ;  /* 0x00007604b8a37816 */ /* 0x008fe400000000a3 */
[----:B0-----:R-:W-:-:S03]  /*2690*/  PRMT R165, R190, 0x7604, R165 ;  /* 0x00007604bea57816 */ /* 0x001fc600000000a5 */
[----:B------:R-:W-:Y:S01]  /*26a0*/  IGMMA.64x128x32.S8.S8 R88, R156, gdesc[UR4], R88, gsb0 ;  /* 0x036000049c587df1 */ /* 0x000fe20008041058 */
[----:B----4-:R-:W-:Y:S02]  /*26b0*/  PRMT R167, R196, 0x7604, R167 ;  /* 0x00007604c4a77816 */ /* 0x010fe400000000a7 */
[----:B-1----:R-:W-:Y:S02]  /*26c0*/  PRMT R161, R180, 0x7054, R161 ;  /* 0x00007054b4a17816 */ /* 0x002fe400000000a1 */
[----:B------:R-:W-:Y:S02]  /*26d0*/  PRMT R163, R186, 0x7054, R163 ;  /* 0x00007054baa37816 */ /* 0x000fe400000000a3 */
[----:B------:R-:W-:Y:S02]  /*26e0*/  PRMT R165, R192, 0x7054, R165 ;  /* 0x00007054c0a57816 */ /* 0x000fe400000000a5 */
[----:B------:R-:W-:Y:S02]  /*26f0*/  PRMT R167, R198, 0x7054, R167 ;  /* 0x00007054c6a77816 */ /* 0x000fe400000000a7 */
[----:B------:R-:W-:-:S02]  /*2700*/  PRMT R160, R182, 0x654, R161 ;  /* 0x00000654b6a07816 */ /* 0x000fc400000000a1 */
[----:B------:R-:W-:Y:S02]  /*2710*/  PRMT R161, R188, 0x654, R163 ;  /* 0x00000654bca17816 */ /* 0x000fe400000000a3 */
[----:B------:R-:W-:Y:S02]  /*2720*/  PRMT R162, R194, 0x654, R165 ;  /* 0x00000654c2a27816 */ /* 0x000fe400000000a5 */
[----:B--2---:R-:W-:Y:S01]  /*2730*/  PRMT R163, R200, 0x654, R167 ;  /* 0x00000654c8a37816 */ /* 0x004fe200000000a7 */
[----:B------:R-:W-:-:S03]  /*2740*/  WARPGROUP.DEPBAR.LE gsb0, 0x0 ;  /* 0x00008000000079c5 */ /* 0x000fc60000010000 */
[----:B------:R-:W-:-:S06]  /*2750*/  WARPGROUP.ARRIVE ;  /* 0x00000000000079c5 */ /* 0x000fcc0000000000 */
[----:B------:R-:W-:Y:S03]  /*2760*/  IGMMA.64x128x32.S8.S8 R24, R160, gdesc[UR4], R24, gsb0 ;  /* 0x03600004a0187df1 */ /* 0x000fe60008041018 */
[----:B------:R-:W-:Y:S02]  /*2770*/  WARPGROUP.DEPBAR.LE gsb0, 0x0 ;  /* 0x00008000000079c5 */ /* 0x000fe40000010000 */
[----:B------:R-:W-:Y:S05]  /*2780*/  @!P2 BRA `(.L_x_22) ;  /* 0x0000002400b4a947 */ /* 0x000fea0003800000 */
[----:B------:R-:W-:Y:S05]  /*2790*/  @!P0 BRA `(.L_x_23) ;  /* 0x0000000000048947 */ /* 0x000fea0003800000 */
[----:B------:R-:W-:Y:S01]  /*27a0*/  BPT.TRAP 0x1 ;  /* 0x000000040000795c */ /* 0x000fe20000300000 */
.L_x_23:
[----:B------:R-:W-:-:S05]  /*27b0*/  IMAD.SHL.U32 R10, R3, 0x8000, RZ ;  /* 0x00008000030a7824 */ /* 0x000fca00078e00ff */
[----:B------:R-:W-:-:S05]  /*27c0*/  LOP3.LUT R9, R10, 0x800, R5, 0xfe, !PT ;  /* 0x000008000a097812 */ /* 0x000fca00078efe05 */
[----:B------:R-:W-:Y:S01]  /*27d0*/  IMAD.IADD R9, R0, 0x1, R9 ;  /* 0x0000000100097824 */ /* 0x000fe200078e0209 */
[----:B------:R-:W-:Y:S06]  /*27e0*/  @P1 BRA `(.L_x_24) ;  /* 0x0000000000081947 */ /* 0x000fec0003800000 */
[----:B------:R-:W0:Y:S02]  /*27f0*/  SYNCS.PHASECHK.TRANS64.TRYWAIT P1, [R7+URZ], R8 ;  /* 0x00000008070075a7 */ /* 0x000e24000802017f */
[----:B0-----:R-:W-:Y:S05]  /*2800*/  @!P1 BRA `(.L_x_25) ;  /* 0x000000ac00a49947 */ /* 0x001fea0003800000 */
.L_x_24:
[--C-:B------:R-:W-:Y:S01]  /*2810*/  IMAD.IADD R11, R6, 0x1, R9.reuse ;  /* 0x00000001060b7824 */ /* 0x100fe200078e0209 */
[----:B0-----:R-:W-:Y:S01]  /*2820*/  LDS.U8 R7, [R9] ;  /* 0x0000000009077984 */ /* 0x001fe20000000000 */
[C---:B------:R-:W-:Y:S01]  /*2830*/  IMAD.IADD R12, R4.reuse, 0x1, R9 ;  /* 0x00000001040c7824 */ /* 0x040fe200078e0209 */
[----:B------:R-:W-:Y:S01]  /*2840*/  UMOV UR5, UR39 ;  /* 0x0000002700057c82 */ /* 0x000fe20008000000 */
[----:B------:R-:W-:Y:S01]  /*2850*/  IMAD.IADD R13, R4, 0x1, R11 ;  /* 0x00000001040d7824 */ /* 0x000fe200078e020b */
[----:B------:R-:W-:Y:S04]  /*2860*/  LDS.U8 R15, [R9+0x8] ;  /* 0x00000800090f7984 */ /* 0x000fe80000000000 */
[----:B------:R-:W-:Y:S04]  /*2870*/  LDS.U8 R19, [R9+0x800] ;  /* 0x0008000009137984 */ /* 0x000fe80000000000 */
[----:B------:R-:W-:Y:S04]  /*2880*/  LDS.U8 R21, [R9+0x808] ;  /* 0x0008080009157984 */ /* 0x000fe80000000000 */
[----:B------:R-:W-:Y:S04]  /*2890*/  LDS.U8 R157, [R9+0x4000] ;  /* 0x00400000099d7984 */ /* 0x000fe80000000000 */
[----:B------:R-:W-:Y:S04]  /*28a0*/  LDS.U8 R159, [R9+0x4008] ;  /* 0x00400800099f7984 */ /* 0x000fe80000000000 */
[----:B------:R-:W-:Y:S04]  /*28b0*/  LDS.U8 R161, [R9+0x4800] ;  /* 0x0048000009a17984 */ /* 0x000fe80000000000 */
[----:B------:R0:W-:Y:S04]  /*28c0*/  LDS.U8 R163, [R9+0x4808] ;  /* 0x0048080009a37984 */ /* 0x0001e80000000000 */
[----:B------:R-:W1:Y:S04]  /*28d0*/  LDS.U8 R8, [R11] ;  /* 0x000000000b087984 */ /* 0x000e680000000000 */
[----:B------:R-:W2:Y:S01]  /*28e0*/  LDS.U8 R20, [R11+0x8] ;  /* 0x000008000b147984 */ /* 0x000ea20000000000 */
[----:B0-----:R-:W0:Y:S03]  /*28f0*/  LDC R9, c[0x0][0x28c] ;  /* 0x0000a300ff097b82 */ /* 0x001e260000000800 */
[----:B------:R-:W3:Y:S04]  /*2900*/  LDS.U8 R160, [R11+0x800] ;  /* 0x000800000ba07984 */ /* 0x000ee80000000000 */
[----:B------:R-:W4:Y:S04]  /*2910*/  LDS.U8 R168, [R11+0x808] ;  /* 0x000808000ba87984 */ /* 0x000f280000000000 */
[----:B------:R-:W4:Y:S04]  /*2920*/  LDS.U8 R176, [R11+0x4000] ;  /* 0x004000000bb07984 */ /* 0x000f280000000000 */
[----:B------:R-:W4:Y:S04]  /*2930*/  LDS.U8 R182, [R11+0x4008] ;  /* 0x004008000bb67984 */ /* 0x000f280000000000 */
[----:B------:R-:W4:Y:S04]  /*2940*/  LDS.U8 R188, [R11+0x4800] ;  /* 0x004800000bbc7984 */ /* 0x000f280000000000 */
[----:B------:R-:W4:Y:S01]  /*2950*/  LDS.U8 R194, [R11+0x4808] ;  /* 0x004808000bc27984 */ /* 0x000f220000000000 */
[----:B0-----:R-:W-:-:S03]  /*2960*/  ISETP.GE.AND P1, PT, R9, 0x101, PT ;  /* 0x000001010900780c */ /* 0x001fc60003f26270 */
[----:B------:R-:W0:Y:S04]  /*2970*/  LDS.U8 R14, [R12] ;  /* 0x000000000c0e7984 */ /* 0x000e280000000000 */
[----:B------:R-:W0:Y:S04]  /*2980*/  LDS.U8 R156, [R12+0x8] ;  /* 0x000008000c9c7984 */ /* 0x000e280000000000 */
        /* <DEDUP_REMOVED lines=12> */
[----:B------:R-:W4:Y:S01]  /*2a50*/  LDS.U8 R164, [R13] ;  /* 0x000000000da47984 */ /* 0x000f220000000000 */
[----:B------:R-:W-:-:S03]  /*2a60*/  PRMT R161, R188, 0x7604, R161 ;  /* 0x00007604bca17816 */ /* 0x000fc600000000a1 */
[----:B------:R-:W4:Y:S01]  /*2a70*/  LDS.U8 R158, [R13+0x8] ;  /* 0x000008000d9e7984 */ /* 0x000f220000000000 */
[----:B------:R-:W-:-:S03]  /*2a80*/  PRMT R163, R194, 0x7604, R163 ;  /* 0x00007604c2a37816 */ /* 0x000fc600000000a3 */
[----:B------:R-:W4:Y:S01]  /*2a90*/  LDS.U8 R166, [R13+0x800] ;  /* 0x000800000da67984 */ /* 0x000f220000000000 */
[----:B0-----:R-:W-:-:S03]  /*2aa0*/  PRMT R7, R14, 0x7054, R7 ;  /* 0x000070540e077816 */ /* 0x001fc60000000007 */
[----:B------:R-:W0:Y:S01]  /*2ab0*/  LDS.U8 R174, [R13+0x808] ;  /* 0x000808000dae7984 */ /* 0x000e220000000000 */
[----:B------:R-:W-:-:S03]  /*2ac0*/  PRMT R15, R156, 0x7054, R15 ;  /* 0x000070549c0f7816 */ /* 0x000fc6000000000f */
[----:B------:R-:W0:Y:S01]  /*2ad0*/  LDS.U8 R180, [R13+0x4000] ;  /* 0x004000000db47984 */ /* 0x000e220000000000 */
[----:B------:R-:W-:-:S03]  /*2ae0*/  PRMT R19, R162, 0x7054, R19 ;  /* 0x00007054a2137816 */ /* 0x000fc60000000013 */
[----:B------:R-:W0:Y:S01]  /*2af0*/  LDS.U8 R186, [R13+0x4008] ;  /* 0x004008000dba7984 */ /* 0x000e220000000000 */
[----:B-1----:R-:W-:-:S03]  /*2b00*/  PRMT R21, R170, 0x7054, R21 ;  /* 0x00007054aa157816 */ /* 0x002fc60000000015 */
[----:B------:R-:W1:Y:S01]  /*2b10*/  LDS.U8 R192, [R13+0x4800] ;  /* 0x004800000dc07984 */ /* 0x000e620000000000 */
[----:B--2---:R-:W-:-:S03]  /*2b20*/  PRMT R157, R178, 0x7054, R157 ;  /* 0x00007054b29d7816 */ /* 0x004fc6000000009d */
[----:B------:R-:W2:Y:S01]  /*2b30*/  LDS.U8 R198, [R13+0x4808] ;  /* 0x004808000dc67984 */ /* 0x000ea20000000000 */
[----:B---3--:R-:W-:Y:S02]  /*2b40*/  PRMT R159, R184, 0x7054, R159 ;  /* 0x00007054b89f7816 */ /* 0x008fe4000000009f */
[----:B----4-:R-:W-:Y:S02]  /*2b50*/  PRMT R161, R190, 0x7054, R161 ;  /* 0x00007054bea17816 */ /* 0x010fe400000000a1 */
[----:B------:R-:W-:Y:S02]  /*2b60*/  PRMT R163, R196, 0x7054, R163 ;  /* 0x00007054c4a37816 */ /* 0x000fe400000000a3 */
[----:B------:R-:W-:Y:S02]  /*2b70*/  PRMT R164, R164, 0x654, R7 ;  /* 0x00000654a4a47816 */ /* 0x000fe40000000007 */
[----:B------:R-:W-:Y:S02]  /*2b80*/  PRMT R165, R158, 0x654, R15 ;  /* 0x000006549ea57816 */ /* 0x000fe4000000000f */
[----:B------:R-:W-:-:S02]  /*2b90*/  PRMT R166, R166, 0x654, R19 ;  /* 0x00000654a6a67816 */ /* 0x000fc40000000013 */
[----:B0-----:R-:W-:Y:S02]  /*2ba0*/  PRMT R167, R174, 0x654, R21 ;  /* 0x00000654aea77816 */ /* 0x001fe40000000015 */
[----:B------:R-:W-:Y:S02]  /*2bb0*/  PRMT R168, R180, 0x654, R157 ;  /* 0x00000654b4a87816 */ /* 0x000fe4000000009d */
[----:B------:R-:W-:Y:S02]  /*2bc0*/  PRMT R169, R186, 0x654, R159 ;  /* 0x00000654baa97816 */ /* 0x000fe4000000009f */
[----:B-1----:R-:W-:Y:S02]  /*2bd0*/  PRMT R170, R192, 0x654, R161 ;  /* 0x00000654c0aa7816 */ /* 0x002fe400000000a1 */
[----:B--2---:R-:W-:Y:S01]  /*2be0*/  PRMT R171, R198, 0x654, R163 ;  /* 0x00000654c6ab7816 */ /* 0x004fe200000000a3 */
[----:B------:R-:W-:Y:S06]  /*2bf0*/  @!P1 BRA `(.L_x_26) ;  /* 0x0000001000fc9947 */ /* 0x000fec0003800000 */
[----:B------:R-:W-:Y:S01]  /*2c00*/  R2UR UR7, R3 ;  /* 0x00000000030772ca */ /* 0x000fe200000e0000 */
[----:B------:R-:W-:Y:S01]  /*2c10*/  UIADD3 UR6, UR40, -0x1, URZ ;  /* 0xffffffff28067890 */ /* 0x000fe2000fffe03f */
[----:B------:R-:W-:-:S13]  /*2c20*/  UMOV UR5, UR39 ;  /* 0x0000002700057c82 */ /* 0x000fda0008000000 */
.L_x_34:
[----:B------:R-:W-:-:S04]  /*2c30*/  UIADD3 UR8, UR7, 0x1, URZ ;  /* 0x0000000107087890 */ /* 0x000fc8000fffe03f */
[----:B------:R-:W-:-:S04]  /*2c40*/  UISETP.NE.AND UP0, UPT, UR8, 0x4, UPT ;  /* 0x000000040800788c */ /* 0x000fc8000bf05270 */
[----:B------:R-:W-:Y:S02]  /*2c50*/  USEL UR9, URZ, 0x1, UP0 ;  /* 0x000000013f097887 */ /* 0x000fe40008000000 */
[----:B------:R-:W-:-:S04]  /*2c60*/  USEL UR8, UR8, URZ, UP0 ;  /* 0x0000003f08087287 */ /* 0x000fc80008000000 */
[----:B------:R-:W-:Y:S02]  /*2c70*/  LOP3.LUT R172, R172, UR9, RZ, 0x3c, !PT ;  /* 0x00000009acac7c12 */ /* 0x000fe4000f8e3cff */
[----:B------:R-:W-:Y:S01]  /*2c80*/  IMAD.U32 R3, RZ, RZ, UR8 ;  /* 0x00000008ff037e24 */ /* 0x000fe2000f8e00ff */
[----:B------:R-:W-:Y:S06]  /*2c90*/  @!P0 BRA `(.L_x_27) ;  /* 0x0000000000048947 */ /* 0x000fec0003800000 */
[----:B------:R-:W-:Y:S01]  /*2ca0*/  BPT.TRAP 0x1 ;  /* 0x000000040000795c */ /* 0x000fe20000300000 */
.L_x_27:
[----:B------:R-:W0:Y:S01]  /*2cb0*/  S2UR UR9, SR_CgaCtaId ;  /* 0x00000000000979c3 */ /* 0x000e220000008800 */
[----:B------:R-:W-:Y:S01]  /*2cc0*/  UMOV UR8, 0x400 ;  /* 0x0000040000087882 */ /* 0x000fe20000000000 */
[----:B------:R-:W-:Y:S01]  /*2cd0*/  SHF.L.U32 R8, R172, 0x1f, RZ ;  /* 0x0000001fac087819 */ /* 0x000fe200000006ff */
[----:B------:R-:W-:Y:S01]  /*2ce0*/  ULEA UR10, UR7, UR4, 0xa ;  /* 0x00000004070a7291 */ /* 0x000fe2000f8e503f */
[----:B------:R-:W-:Y:S01]  /*2cf0*/  UMOV UR11, 0x40000040 ;  /* 0x40000040000b7882 */ /* 0x000fe20000000000 */
[----:B------:R-:W-:Y:S01]  /*2d00*/  USHF.L.U32 UR7, UR7, 0xf, URZ ;  /* 0x0000000f07077899 */ /* 0x000fe2000800063f */
[----:B------:R-:W-:-:S04]  /*2d10*/  UMOV UR15, UR11 ;  /* 0x0000000b000f7c82 */ /* 0x000fc80008000000 */
[----:B------:R-:W-:Y:S01]  /*2d20*/  UMOV UR14, UR10 ;  /* 0x0000000a000e7c82 */ /* 0x000fe20008000000 */
[----:B------:R-:W-:-:S05]  /*2d30*/  IMAD.U32 R10, RZ, RZ, UR7 ;  /* 0x00000007ff0a7e24 */ /* 0x000fca000f8e00ff */
[----:B------:R-:W-:Y:S01]  /*2d40*/  LOP3.LUT R9, R10, 0x800, R5, 0xfe, !PT ;  /* 0x000008000a097812 */ /* 0x000fe200078efe05 */
[----:B0-----:R-:W-:-:S06]  /*2d50*/  ULEA UR8, UR9, UR8, 0x18 ;  /* 0x0000000809087291 */ /* 0x001fcc000f8ec03f */
[----:B------:R-:W-:Y:S01]  /*2d60*/  IMAD.U32 R0, RZ, RZ, UR8 ;  /* 0x00000008ff007e24 */ /* 0x000fe2000f8e00ff */
[----:B------:R-:W-:-:S03]  /*2d70*/  UIADD3 UR8, UR10, 0x2, URZ ;  /* 0x000000020a087890 */ /* 0x000fc6000fffe03f */
[----:B------:R-:W-:Y:S02]  /*2d80*/  IMAD R7, R3, 0x8, R0 ;  /* 0x0000000803077824 */ /* 0x000fe400078e0200 */
[----:B------:R-:W-:Y:S02]  /*2d90*/  IMAD.IADD R9, R0, 0x1, R9 ;  /* 0x0000000100097824 */ /* 0x000fe400078e0209 */
[----:B------:R0:W1:Y:S01]  /*2da0*/  SYNCS.PHASECHK.TRANS64.TRYWAIT P1, [R7+URZ], R8 ;  /* 0x00000008070075a7 */ /* 0x000062000802017f */
[----:B------:R-:W-:Y:S01]  /*2db0*/  WARPGROUP.ARRIVE ;  /* 0x00000000000079c5 */ /* 0x000fe20000000000 */
[--C-:B------:R-:W-:Y:S02]  /*2dc0*/  IMAD.IADD R11, R6, 0x1, R9.reuse ;  /* 0x00000001060b7824 */ /* 0x100fe400078e0209 */
[C---:B------:R-:W-:Y:S02]  /*2dd0*/  IMAD.IADD R10, R4.reuse, 0x1, R9 ;  /* 0x00000001040a7824 */ /* 0x040fe400078e0209 */
[----:B------:R-:W-:Y:S01]  /*2de0*/  IMAD.IADD R12, R4, 0x1, R11 ;  /* 0x00000001040c7824 */ /* 0x000fe200078e020b */
[----:B------:R-:W-:Y:S03]  /*2df0*/  IGMMA.64x128x32.S8.S8 R88, R164, gdesc[UR8], R88, gsb0 ;  /* 0x03600008a4587df1 */ /* 0x000fe60008041058 */
[----:B------:R-:W-:-:S02]  /*2e00*/  WARPGROUP.DEPBAR.LE gsb0, 0x0 ;  /* 0x00008000000079c5 */ /* 0x000fc40000010000 */
[----:B------:R-:W-:-:S06]  /*2e10*/  WARPGROUP.ARRIVE ;  /* 0x00000000000079c5 */ /* 0x000fcc0000000000 */
[----:B------:R-:W-:Y:S01]  /*2e20*/  IGMMA.64x128x32.S8.S8 R24, R168, gdesc[UR12], R24, gsb0 ;  /* 0x0360000ca8187df1 */ /* 0x000fe20008041018 */
[----:B------:R-:W-:Y:S01]  /*2e30*/  UMOV UR14, UR8 ;  /* 0x00000008000e7c82 */ /* 0x000fe20008000000 */
[----:B------:R-:W-:Y:S01]  /*2e40*/  UMOV UR15, 0x40000040 ;  /* 0x40000040000f7882 */ /* 0x000fe20000000000 */
[----:B------:R-:W-:Y:S02]  /*2e50*/  WARPGROUP.DEPBAR.LE gsb0, 0x0 ;  /* 0x00008000000079c5 */ /* 0x000fe40000010000 */
[----:B------:R-:W-:Y:S04]  /*2e60*/  LDS.U8 R15, [R9+0x1008] ;  /* 0x00100800090f7984 */ /* 0x000fe80000000000 */
[----:B------:R-:W2:Y:S04]  /*2e70*/  LDS.U8 R156, [R11+0x1008] ;  /* 0x001008000b9c7984 */ /* 0x000ea80000000000 */
[----:B------:R-:W-:Y:S04]  /*2e80*/  LDS.U8 R13, [R9+0x1000] ;  /* 0x00100000090d7984 */ /* 0x000fe80000000000 */
[----:B------:R-:W3:Y:S04]  /*2e90*/  LDS.U8 R14, [R11+0x1000] ;  /* 0x001000000b0e7984 */ /* 0x000ee80000000000 */
[----:B------:R-:W-:Y:S04]  /*2ea0*/  LDS.U8 R19, [R9+0x1800] ;  /* 0x0018000009137984 */ /* 0x000fe80000000000 */
[----:B------:R-:W4:Y:S04]  /*2eb0*/  LDS.U8 R164, [R11+0x1800] ;  /* 0x001800000ba47984 */ /* 0x000f280000000000 */
[----:B------:R-:W-:Y:S04]  /*2ec0*/  LDS.U8 R21, [R9+0x1808] ;  /* 0x0018080009157984 */ /* 0x000fe80000000000 */
[----:B------:R-:W0:Y:S04]  /*2ed0*/  LDS.U8 R170, [R11+0x1808] ;  /* 0x001808000baa7984 */ /* 0x000e280000000000 */
[----:B------:R-:W1:Y:S04]  /*2ee0*/  LDS.U8 R158, [R10+0x1008] ;  /* 0x001008000a9e7984 */ /* 0x000e680000000000 */
        /* <DEDUP_REMOVED lines=9> */
[----:B----4-:R-:W-:-:S03]  /*2f80*/  PRMT R19, R164, 0x7604, R19 ;  /* 0x00007604a4137816 */ /* 0x010fc60000000013 */
[----:B------:R-:W-:Y:S01]  /*2f90*/  LDS.U8 R157, [R9+0x5000] ;  /* 0x00500000099d7984 */ /* 0x000fe20000000000 */
[----:B0-----:R-:W-:-:S03]  /*2fa0*/  PRMT R21, R170, 0x7604, R21 ;  /* 0x00007604aa157816 */ /* 0x001fc60000000015 */
[----:B------:R-:W0:Y:S01]  /*2fb0*/  LDS.U8 R178, [R11+0x5000] ;  /* 0x005000000bb27984 */ /* 0x000e220000000000 */
[----:B-1----:R-:W-:-:S03]  /*2fc0*/  PRMT R15, R158, 0x7054, R15 ;  /* 0x000070549e0f7816 */ /* 0x002fc6000000000f */
[----:B------:R-:W-:Y:S01]  /*2fd0*/  LDS.U8 R159, [R9+0x5008] ;  /* 0x00500800099f7984 */ /* 0x000fe20000000000 */
[----:B------:R-:W-:-:S03]  /*2fe0*/  PRMT R13, R20, 0x7054, R13 ;  /* 0x00007054140d7816 */ /* 0x000fc6000000000d */
[----:B------:R-:W1:Y:S01]  /*2ff0*/  LDS.U8 R184, [R11+0x5008] ;  /* 0x005008000bb87984 */ /* 0x000e620000000000 */
[----:B------:R-:W-:-:S03]  /*3000*/  PRMT R19, R166, 0x7054, R19 ;  /* 0x00007054a6137816 */ /* 0x000fc60000000013 */
[----:B------:R-:W-:Y:S01]  /*3010*/  LDS.U8 R165, [R9+0x5800] ;  /* 0x0058000009a57984 */ /* 0x000fe20000000000 */
[----:B------:R-:W-:-:S03]  /*3020*/  PRMT R21, R174, 0x7054, R21 ;  /* 0x00007054ae157816 */ /* 0x000fc60000000015 */
[----:B------:R-:W4:Y:S01]  /*3030*/  LDS.U8 R190, [R11+0x5800] ;  /* 0x005800000bbe7984 */ /* 0x000f220000000000 */
[----:B--2---:R-:W-:-:S03]  /*3040*/  PRMT R161, R162, 0x654, R15 ;  /* 0x00000654a2a17816 */ /* 0x004fc6000000000f */
[----:B------:R-:W-:Y:S01]  /*3050*/  LDS.U8 R169, [R9+0x5808] ;  /* 0x0058080009a97984 */ /* 0x000fe20000000000 */
[----:B------:R-:W-:-:S03]  /*3060*/  PRMT R160, R160, 0x654, R13 ;  /* 0x00000654a0a07816 */ /* 0x000fc6000000000d */
[----:B------:R-:W2:Y:S01]  /*3070*/  LDS.U8 R194, [R11+0x5808] ;  /* 0x005808000bc27984 */ /* 0x000ea20000000000 */
[----:B---3--:R-:W-:-:S03]  /*3080*/  PRMT R162, R168, 0x654, R19 ;  /* 0x00000654a8a27816 */ /* 0x008fc60000000013 */
[----:B------:R-:W3:Y:S01]  /*3090*/  LDS.U8 R180, [R10+0x5000] ;  /* 0x005000000ab47984 */ /* 0x000ee20000000000 */
[----:B------:R-:W-:-:S03]  /*30a0*/  PRMT R163, R176, 0x654, R21 ;  /* 0x00000654b0a37816 */ /* 0x000fc60000000015 */
[----:B------:R-:W3:Y:S04]  /*30b0*/  LDS.U8 R186, [R10+0x5008] ;  /* 0x005008000aba7984 */ /* 0x000ee80000000000 */
[----:B------:R-:W3:Y:S04]  /*30c0*/  LDS.U8 R192, [R10+0x5800] ;  /* 0x005800000ac07984 */ /* 0x000ee80000000000 */
[----:B------:R-:W3:Y:S01]  /*30d0*/  LDS.U8 R196, [R10+0x5808] ;  /* 0x005808000ac47984 */ /* 0x000ee20000000000 */
[----:B0-----:R-:W-:-:S03]  /*30e0*/  PRMT R157, R178, 0x7604, R157 ;  /* 0x00007604b29d7816 */ /* 0x001fc6000000009d */
[----:B------:R-:W0:Y:S04]  /*30f0*/  LDS.U8 R182, [R12+0x5000] ;  /* 0x005000000cb67984 */ /* 0x000e280000000000 */
[----:B------:R-:W0:Y:S01]  /*3100*/  LDS.U8 R188, [R12+0x5008] ;  /* 0x005008000cbc7984 */ /* 0x000e220000000000 */
[----:B-1----:R-:W-:-:S03]  /*3110*/  PRMT R159, R184, 0x7604, R159 ;  /* 0x00007604b89f7816 */ /* 0x002fc6000000009f */
[----:B------:R-:W1:Y:S04]  /*3120*/  LDS.U8 R167, [R12+0x5800] ;  /* 0x005800000ca77984 */ /* 0x000e680000000000 */
[----:B------:R-:W1:Y:S01]  /*3130*/  LDS.U8 R198, [R12+0x5808] ;  /* 0x005808000cc67984 */ /* 0x000e620000000000 */
[----:B------:R-:W-:Y:S01]  /*3140*/  WARPGROUP.ARRIVE ;  /* 0x00000000000079c5 */ /* 0x000fe20000000000 */
[----:B----4-:R-:W-:-:S05]  /*3150*/  PRMT R165, R190, 0x7604, R165 ;  /* 0x00007604bea57816 */ /* 0x010fca00000000a5 */
[----:B------:R-:W-:Y:S01]  /*3160*/  IGMMA.64x128x32.S8.S8 R88, R160, gdesc[UR12], R88, gsb0 ;  /* 0x0360000ca0587df1 */ /* 0x000fe20008041058 */
[----:B--2---:R-:W-:Y:S02]  /*3170*/  PRMT R169, R194, 0x7604, R169 ;  /* 0x00007604c2a97816 */ /* 0x004fe400000000a9 */
[----:B---3--:R-:W-:Y:S02]  /*3180*/  PRMT R157, R180, 0x7054, R157 ;  /* 0x00007054b49d7816 */ /* 0x008fe4000000009d */
[----:B------:R-:W-:Y:S02]  /*3190*/  PRMT R159, R186, 0x7054, R159 ;  /* 0x00007054ba9f7816 */ /* 0x000fe4000000009f */
[----:B------:R-:W-:Y:S02]  /*31a0*/  PRMT R192, R192, 0x7054, R165 ;  /* 0x00007054c0c07816 */ /* 0x000fe400000000a5 */
[----:B------:R-:W-:Y:S02]  /*31b0*/  PRMT R169, R196, 0x7054, R169 ;  /* 0x00007054c4a97816 */ /* 0x000fe400000000a9 */
[----:B0-----:R-:W-:-:S02]  /*31c0*/  PRMT R164, R182, 0x654, R157 ;  /* 0x00000654b6a47816 */ /* 0x001fc4000000009d */
[----:B------:R-:W-:Y:S02]  /*31d0*/  PRMT R165, R188, 0x654, R159 ;  /* 0x00000654bca57816 */ /* 0x000fe4000000009f */
[----:B-1----:R-:W-:Y:S02]  /*31e0*/  PRMT R166, R167, 0x654, R192 ;  /* 0x00000654a7a67816 */ /* 0x002fe400000000c0 */
        /* <DEDUP_REMOVED lines=13> */
[----:B------:R-:W-:Y:S04]  /*32c0*/  LDS.U8 R19, [R9+0x2800] ;  /* 0x0028000009137984 */ /* 0x000fe80000000000 */
[----:B------:R-:W4:Y:S04]  /*32d0*/  LDS.U8 R164, [R11+0x2800] ;  /* 0x002800000ba47984 */ /* 0x000f280000000000 */
[----:B------:R-:W-:Y:S04]  /*32e0*/  LDS.U8 R21, [R9+0x2808] ;  /* 0x0028080009157984 */ /* 0x000fe80000000000 */
[----:B------:R-:W4:Y:S01]  /*32f0*/  LDS.U8 R170, [R11+0x2808] ;  /* 0x002808000baa7984 */ /* 0x000f220000000000 */
[----:B0-----:R-:W-:-:S03]  /*3300*/  PRMT R157, R178, 0x7604, R157 ;  /* 0x00007604b29d7816 */ /* 0x001fc6000000009d */
[----:B------:R-:W-:Y:S04]  /*3310*/  LDS.U8 R165, [R9+0x6800] ;  /* 0x0068000009a57984 */ /* 0x000fe80000000000 */
[----:B------:R-:W0:Y:S01]  /*3320*/  LDS.U8 R186, [R11+0x6800] ;  /* 0x006800000bba7984 */ /* 0x000e220000000000 */
[----:B-1----:R-:W-:-:S03]  /*3330*/  PRMT R15, R158, 0x7604, R15 ;  /* 0x000076049e0f7816 */ /* 0x002fc6000000000f */
[----:B------:R-:W-:Y:S04]  /*3340*/  LDS.U8 R167, [R9+0x6808] ;  /* 0x0068080009a77984 */ /* 0x000fe80000000000 */
        /* <DEDUP_REMOVED lines=8> */
[----:B------:R-:W4:Y:S04]  /*33d0*/  LDS.U8 R166, [R10+0x2800] ;  /* 0x002800000aa67984 */ /* 0x000f280000000000 */
[----:B------:R-:W4:Y:S01]  /*33e0*/  LDS.U8 R174, [R10+0x2808] ;  /* 0x002808000aae7984 */ /* 0x000f220000000000 */
[----:B------:R-:W-:-:S03]  /*33f0*/  PRMT R21, R170, 0x7604, R21 ;  /* 0x00007604aa157816 */ /* 0x000fc60000000015 */
[----:B------:R-:W4:Y:S04]  /*3400*/  LDS.U8 R188, [R10+0x6800] ;  /* 0x006800000abc7984 */ /* 0x000f280000000000 */
[----:B------:R-:W4:Y:S01]  /*3410*/  LDS.U8 R194, [R10+0x6808] ;  /* 0x006808000ac27984 */ /* 0x000f220000000000 */
[----:B0-----:R-:W-:-:S03]  /*3420*/  PRMT R165, R186, 0x7604, R165 ;  /* 0x00007604baa57816 */ /* 0x001fc600000000a5 */
[----:B------:R-:W0:Y:S04]  /*3430*/  LDS.U8 R161, [R12+0x6000] ;  /* 0x006000000ca17984 */ /* 0x000e280000000000 */
[----:B------:R-:W0:Y:S01]  /*3440*/  LDS.U8 R162, [R12+0x2008] ;  /* 0x002008000ca27984 */ /* 0x000e220000000000 */
[----:B-1----:R-:W-:-:S03]  /*3450*/  PRMT R167, R192, 0x7604, R167 ;  /* 0x00007604c0a77816 */ /* 0x002fc600000000a7 */
[----:B------:R-:W1:Y:S01]  /*3460*/  LDS.U8 R163, [R12+0x6008] ;  /* 0x006008000ca37984 */ /* 0x000e620000000000 */
[----:B--2---:R-:W-:-:S03]  /*3470*/  PRMT R180, R180, 0x7054, R157 ;  /* 0x00007054b4b47816 */ /* 0x004fc6000000009d */
[----:B------:R-:W2:Y:S01]  /*3480*/  LDS.U8 R156, [R12+0x2000] ;  /* 0x002000000c9c7984 */ /* 0x000ea20000000000 */
[----:B------:R-:W-:-:S03]  /*3490*/  PRMT R15, R160, 0x7054, R15 ;  /* 0x00007054a00f7816 */ /* 0x000fc6000000000f */
[----:B------:R-:W2:Y:S01]  /*34a0*/  LDS.U8 R168, [R12+0x2800] ;  /* 0x002800000ca87984 */ /* 0x000ea20000000000 */
[----:B---3--:R-:W-:-:S03]  /*34b0*/  PRMT R184, R184, 0x7054, R159 ;  /* 0x00007054b8b87816 */ /* 0x008fc6000000009f */
[----:B------:R-:W3:Y:S01]  /*34c0*/  LDS.U8 R176, [R12+0x2808] ;  /* 0x002808000cb07984 */ /* 0x000ee20000000000 */
[----:B------:R-:W-:-:S03]  /*34d0*/  PRMT R13, R20, 0x7054, R13 ;  /* 0x00007054140d7816 */ /* 0x000fc6000000000d */
[----:B------:R-:W3:Y:S01]  /*34e0*/  LDS.U8 R190, [R12+0x6800] ;  /* 0x006800000cbe7984 */ /* 0x000ee20000000000 */
[----:B----4-:R-:W-:-:S03]  /*34f0*/  PRMT R19, R166, 0x7054, R19 ;  /* 0x00007054a6137816 */ /* 0x010fc60000000013 */
[----:B------:R-:W4:Y:S01]  /*3500*/  LDS.U8 R196, [R12+0x6808] ;  /* 0x006808000cc47984 */ /* 0x000f220000000000 */
[----:B------:R-:W-:Y:S02]  /*3510*/  PRMT R21, R174, 0x7054, R21 ;  /* 0x00007054ae157816 */ /* 0x000fe40000000015 */
[----:B------:R-:W-:Y:S02]  /*3520*/  PRMT R165, R188, 0x7054, R165 ;  /* 0x00007054bca57816 */ /* 0x000fe400000000a5 */
[----:B------:R-:W-:Y:S02]  /*3530*/  PRMT R167, R194, 0x7054, R167 ;  /* 0x00007054c2a77816 */ /* 0x000fe400000000a7 */
[----:B0-----:R-:W-:Y:S02]  /*3540*/  PRMT R160, R161, 0x654, R180 ;  /* 0x00000654a1a07816 */ /* 0x001fe400000000b4 */
[----:B------:R-:W-:Y:S02]  /*3550*/  PRMT R157, R162, 0x654, R15 ;  /* 0x00000654a29d7816 */ /* 0x000fe4000000000f */
[----:B-1----:R-:W-:-:S02]  /*3560*/  PRMT R161, R163, 0x654, R184 ;  /* 0x00000654a3a17816 */ /* 0x002fc400000000b8 */
[----:B--2---:R-:W-:Y:S02]  /*3570*/  PRMT R156, R156, 0x654, R13 ;  /* 0x000006549c9c7816 */ /* 0x004fe4000000000d */
[----:B------:R-:W-:Y:S02]  /*3580*/  PRMT R158, R168, 0x654, R19 ;  /* 0x00000654a89e7816 */ /* 0x000fe40000000013 */
[----:B---3--:R-:W-:Y:S02]  /*3590*/  PRMT R159, R176, 0x654, R21 ;  /* 0x00000654b09f7816 */ /* 0x008fe40000000015 */
[----:B------:R-:W-:Y:S02]  /*35a0*/  PRMT R162, R190, 0x654, R165 ;  /* 0x00000654bea27816 */ /* 0x000fe400000000a5 */
[----:B----4-:R-:W-:Y:S01]  /*35b0*/  PRMT R163, R196, 0x654, R167 ;  /* 0x00000654c4a37816 */ /* 0x010fe200000000a7 */
[----:B------:R-:W-:Y:S06]  /*35c0*/  @!P0 BRA `(.L_x_28) ;  /* 0x0000000000048947 */ /* 0x000fec0003800000 */
[----:B------:R-:W-:Y:S01]  /*35d0*/  BPT.TRAP 0x1 ;  /* 0x000000040000795c */ /* 0x000fe20000300000 */
.L_x_28:
[----:B------:R-:W-:Y:S01]  /*35e0*/  UISETP.GT.U32.AND UP0, UPT, UR42, 0x1, UPT ;  /* 0x000000012a00788c */ /* 0x000fe2000bf04070 */
[----:B------:R-:W-:-:S04]  /*35f0*/  IMAD.U32 R13, RZ, RZ, UR5 ;  /* 0x00000005ff0d7e24 */ /* 0x000fc8000f8e00ff */
[----:B------:R-:W-:Y:S01]  /*3600*/  IMAD R13, R13, 0x8, R0 ;  /* 0x000000080d0d7824 */ /* 0x000fe200078e0200 */
[----:B------:R-:W-:-:S03]  /*3610*/  PLOP3.LUT P2, PT, PT, PT, UP0, 0x80, 0x0 ;  /* 0x000000000000781c */ /* 0x000fc60003f4f008 */
[----:B------:R-:W-:-:S05]  /*3620*/  VIADD R13, R13, 0x20 ;  /* 0x000000200d0d7836 */ /* 0x000fca0000000000 */
[----:B------:R-:W-:-:S04]  /*3630*/  PRMT R13, RZ, 0x654, R13 ;  /* 0x00000654ff0d7816 */ /* 0x000fc8000000000d */
[----:B------:R0:W-:Y:S01]  /*3640*/  SYNCS.ARRIVE.TRANS64.RED.A1T0 RZ, [R13+URZ], RZ ;  /* 0x000000ff0dff79a7 */ /* 0x0001e2000810043f */
[----:B------:R-:W-:Y:S05]  /*3650*/  @P2 BRA `(.L_x_29) ;  /* 0x0000000000042947 */ /* 0x000fea0003800000 */
[----:B------:R-:W-:Y:S01]  /*3660*/  BPT.TRAP 0x1 ;  /* 0x000000040000795c */ /* 0x000fe20000300000 */
.L_x_29:
[----:B------:R-:W-:Y:S01]  /*3670*/  UIADD3 UR8, UR10, 0x4, URZ ;  /* 0x000000040a087890 */ /* 0x000fe2000fffe03f */
[----:B------:R-:W-:Y:S01]  /*3680*/  WARPGROUP.ARRIVE ;  /* 0x00000000000079c5 */ /* 0x000fe20000000000 */
[----:B------:R-:W-:Y:S01]  /*3690*/  UMOV UR15, 0x40000040 ;  /* 0x40000040000f7882 */ /* 0x000fe20000000000 */
[----:B------:R-:W-:-:S04]  /*36a0*/  UIADD3 UR5, UR5, 0x1, URZ ;  /* 0x0000000105057890 */ /* 0x000fc8000fffe03f */
[----:B------:R-:W-:Y:S01]  /*36b0*/  UMOV UR14, UR8 ;  /* 0x00000008000e7c82 */ /* 0x000fe20008000000 */
[----:B------:R-:W-:Y:S01]  /*36c0*/  UISETP.NE.AND UP0, UPT, UR5, 0x4, UPT ;  /* 0x000000040500788c */ /* 0x000fe2000bf05270 */
[----:B------:R-:W-:Y:S03]  /*36d0*/  IGMMA.64x128x32.S8.S8 R88, R156, gdesc[UR12], R88, gsb0 ;  /* 0x0360000c9c587df1 */ /* 0x000fe60008041058 */
[----:B------:R-:W-:Y:S01]  /*36e0*/  USEL UR5, UR5, URZ, UP0 ;  /* 0x0000003f05057287 */ /* 0x000fe20008000000 */
[----:B------:R-:W-:Y:S02]  /*36f0*/  WARPGROUP.DEPBAR.LE gsb0, 0x0 ;  /* 0x00008000000079c5 */ /* 0x000fe40000010000 */
[----:B------:R-:W-:-:S06]  /*3700*/  WARPGROUP.ARRIVE ;  /* 0x00000000000079c5 */ /* 0x000fcc0000000000 */
[----:B------:R-:W-:Y:S03]  /*3710*/  IGMMA.64x128x32.S8.S8 R24, R160, gdesc[UR12], R24, gsb0 ;  /* 0x0360000ca0187df1 */ /* 0x000fe60008041018 */
[----:B------:R-:W-:Y:S02]  /*3720*/  WARPGROUP.DEPBAR.LE gsb0, 0x0 ;  /* 0x00008000000079c5 */ /* 0x000fe40000010000 */
[----:B------:R-:W-:Y:S04]  /*3730*/  LDS.U8 R15, [R9+0x3008] ;  /* 0x00300800090f7984 */ /* 0x000fe80000000000 */
[----:B------:R-:W1:Y:S04]  /*3740*/  LDS.U8 R158, [R11+0x3008] ;  /* 0x003008000b9e7984 */ /* 0x000e680000000000 */
[----:B------:R-:W-:Y:S04]  /*3750*/  LDS.U8 R163, [R9+0x7800] ;  /* 0x0078000009a37984 */ /* 0x000fe80000000000 */
[----:B------:R-:W2:Y:S04]  /*3760*/  LDS.U8 R186, [R11+0x7800] ;  /* 0x007800000bba7984 */ /* 0x000ea80000000000 */
[----:B0-----:R-:W-:Y:S04]  /*3770*/  LDS.U8 R13, [R9+0x3000] ;  /* 0x00300000090d7984 */ /* 0x001fe80000000000 */
[----:B------:R-:W0:Y:S04]  /*3780*/  LDS.U8 R14, [R11+0x3000] ;  /* 0x003000000b0e7984 */ /* 0x000e280000000000 */
[----:B------:R-:W-:Y:S04]  /*3790*/  LDS.U8 R19, [R9+0x3800] ;  /* 0x0038000009137984 */ /* 0x000fe80000000000 */
[----:B------:R-:W-:Y:S04]  /*37a0*/  LDS.U8 R21, [R9+0x3808] ;  /* 0x0038080009157984 */ /* 0x000fe80000000000 */
[----:B------:R-:W-:Y:S04]  /*37b0*/  LDS.U8 R157, [R9+0x7000] ;  /* 0x00700000099d7984 */ /* 0x000fe80000000000 */
[----:B------:R-:W-:Y:S04]  /*37c0*/  LDS.U8 R159, [R9+0x7008] ;  /* 0x00700800099f7984 */ /* 0x000fe80000000000 */
[----:B------:R-:W-:Y:S04]  /*37d0*/  LDS.U8 R165, [R9+0x7808] ;  /* 0x0078080009a57984 */ /* 0x000fe80000000000 */
[----:B------:R-:W3:Y:S01]  /*37e0*/  LDS.U8 R164, [R11+0x3800] ;  /* 0x003800000ba47984 */ /* 0x000ee20000000000 */
[----:B-1----:R-:W-:-:S03]  /*37f0*/  PRMT R15, R158, 0x7604, R15 ;  /* 0x000076049e0f7816 */ /* 0x002fc6000000000f */
[----:B------:R-:W1:Y:S04]  /*3800*/  LDS.U8 R170, [R11+0x3808] ;  /* 0x003808000baa7984 */ /* 0x000e680000000000 */
[----:B------:R-:W4:Y:S01]  /*3810*/  LDS.U8 R178, [R11+0x7000] ;  /* 0x007000000bb27984 */ /* 0x000f220000000000 */
[----:B--2---:R-:W-:-:S03]  /*3820*/  PRMT R163, R186, 0x7604, R163 ;  /* 0x00007604baa37816 */ /* 0x004fc600000000a3 */
[----:B------:R-:W2:Y:S04]  /*3830*/  LDS.U8 R182, [R11+0x7008] ;  /* 0x007008000bb67984 */ /* 0x000ea80000000000 */
[----:B------:R-:W2:Y:S01]  /*3840*/  LDS.U8 R192, [R11+0x7808] ;  /* 0x007808000bc07984 */ /* 0x000ea20000000000 */
[----:B0-----:R-:W-:-:S03]  /*3850*/  PRMT R13, R14, 0x7604, R13 ;  /* 0x000076040e0d7816 */ /* 0x001fc6000000000d */
[----:B------:R-:W0:Y:S04]  /*3860*/  LDS.U8 R160, [R10+0x3008] ;  /* 0x003008000aa07984 */ /* 0x000e280000000000 */
[----:B------:R-:W0:Y:S04]  /*3870*/  LDS.U8 R188, [R10+0x7800] ;  /* 0x007800000abc7984 */ /* 0x000e280000000000 */
[----:B------:R-:W0:Y:S04]  /*3880*/  LDS.U8 R20, [R10+0x3000] ;  /* 0x003000000a147984 */ /* 0x000e280000000000 */
[----:B------:R-:W0:Y:S04]  /*3890*/  LDS.U8 R166, [R10+0x3800] ;  /* 0x003800000aa67984 */ /* 0x000e280000000000 */
[----:B------:R-:W0:Y:S04]  /*38a0*/  LDS.U8 R174, [R10+0x3808] ;  /* 0x003808000aae7984 */ /* 0x000e280000000000 */
[----:B------:R-:W0:Y:S01]  /*38b0*/  LDS.U8 R180, [R10+0x7000] ;  /* 0x007000000ab47984 */ /* 0x000e220000000000 */
[----:B---3--:R-:W-:-:S03]  /*38c0*/  PRMT R19, R164, 0x7604, R19 ;  /* 0x00007604a4137816 */ /* 0x008fc60000000013 */
[----:B------:R-:W3:Y:S01]  /*38d0*/  LDS.U8 R184, [R10+0x7008] ;  /* 0x007008000ab87984 */ /* 0x000ee20000000000 */
[----:B-1----:R-:W-:-:S03]  /*38e0*/  PRMT R21, R170, 0x7604, R21 ;  /* 0x00007604aa157816 */ /* 0x002fc60000000015 */
[----:B------:R-:W1:Y:S01]  /*38f0*/  LDS.U8 R194, [R10+0x7808] ;  /* 0x007808000ac27984 */ /* 0x000e620000000000 */
[----:B----4-:R-:W-:-:S03]  /*3900*/  PRMT R157, R178, 0x7604, R157 ;  /* 0x00007604b29d7816 */ /* 0x010fc6000000009d */
[----:B------:R-:W4:Y:S01]  /*3910*/  LDS.U8 R162, [R12+0x3008] ;  /* 0x003008000ca27984 */ /* 0x000f220000000000 */
[----:B--2---:R-:W-:-:S03]  /*3920*/  PRMT R159, R182, 0x7604, R159 ;  /* 0x00007604b69f7816 */ /* 0x004fc6000000009f */
[----:B------:R-:W2:Y:S01]  /*3930*/  LDS.U8 R190, [R12+0x7800] ;  /* 0x007800000cbe7984 */ /* 0x000ea20000000000 */
[----:B------:R-:W-:-:S03]  /*3940*/  PRMT R165, R192, 0x7604, R165 ;  /* 0x00007604c0a57816 */ /* 0x000fc600000000a5 */
[----:B------:R-:W2:Y:S01]  /*3950*/  LDS.U8 R156, [R12+0x3000] ;  /* 0x003000000c9c7984 */ /* 0x000ea20000000000 */
[----:B0-----:R-:W-:-:S03]  /*3960*/  PRMT R15, R160, 0x7054, R15 ;  /* 0x00007054a00f7816 */ /* 0x001fc6000000000f */
[----:B------:R-:W0:Y:S01]  /*3970*/  LDS.U8 R168, [R12+0x3800] ;  /* 0x003800000ca87984 */ /* 0x000e220000000000 */
[----:B------:R-:W-:-:S03]  /*3980*/  PRMT R163, R188, 0x7054, R163 ;  /* 0x00007054bca37816 */ /* 0x000fc600000000a3 */
[----:B------:R-:W0:Y:S01]  /*3990*/  LDS.U8 R176, [R12+0x3808] ;  /* 0x003808000cb07984 */ /* 0x000e220000000000 */
[----:B------:R-:W-:-:S03]  /*39a0*/  PRMT R13, R20, 0x7054, R13 ;  /* 0x00007054140d7816 */ /* 0x000fc6000000000d */
[----:B------:R-:W0:Y:S01]  /*39b0*/  LDS.U8 R9, [R12+0x7000] ;  /* 0x007000000c097984 */ /* 0x000e220000000000 */
[----:B------:R-:W-:-:S03]  /*39c0*/  PRMT R19, R166, 0x7054, R19 ;  /* 0x00007054a6137816 */ /* 0x000fc60000000013 */
[----:B------:R-:W0:Y:S01]  /*39d0*/  LDS.U8 R161, [R12+0x7008] ;  /* 0x007008000ca17984 */ /* 0x000e220000000000 */
[----:B------:R-:W-:-:S03]  /*39e0*/  PRMT R21, R174, 0x7054, R21 ;  /* 0x00007054ae157816 */ /* 0x000fc60000000015 */
[----:B------:R-:W0:Y:S01]  /*39f0*/  LDS.U8 R196, [R12+0x7808] ;  /* 0x007808000cc47984 */ /* 0x000e220000000000 */
[----:B------:R-:W-:Y:S02]  /*3a00*/  PRMT R180, R180, 0x7054, R157 ;  /* 0x00007054b4b47816 */ /* 0x000fe4000000009d */
[----:B---3--:R-:W-:Y:S02]  /*3a10*/  PRMT R184, R184, 0x7054, R159 ;  /* 0x00007054b8b87816 */ /* 0x008fe4000000009f */
[----:B-1----:R-:W-:Y:S02]  /*3a20*/  PRMT R165, R194, 0x7054, R165 ;  /* 0x00007054c2a57816 */ /* 0x002fe400000000a5 */
[----:B----4-:R-:W-:Y:S02]  /*3a30*/  PRMT R157, R162, 0x654, R15 ;  /* 0x00000654a29d7816 */ /* 0x010fe4000000000f */
[----:B--2---:R-:W-:Y:S02]  /*3a40*/  PRMT R162, R190, 0x654, R163 ;  /* 0x00000654bea27816 */ /* 0x004fe400000000a3 */
[----:B------:R-:W-:-:S02]  /*3a50*/  PRMT R156, R156, 0x654, R13 ;  /* 0x000006549c9c7816 */ /* 0x000fc4000000000d */
[----:B0-----:R-:W-:Y:S02]  /*3a60*/  PRMT R158, R168, 0x654, R19 ;  /* 0x00000654a89e7816 */ /* 0x001fe40000000013 */
[----:B------:R-:W-:Y:S02]  /*3a70*/  PRMT R159, R176, 0x654, R21 ;  /* 0x00000654b09f7816 */ /* 0x000fe40000000015 */
[----:B------:R-:W-:Y:S02]  /*3a80*/  PRMT R160, R9, 0x654, R180 ;  /* 0x0000065409a07816 */ /* 0x000fe400000000b4 */
[----:B------:R-:W-:Y:S02]  /*3a90*/  PRMT R161, R161, 0x654, R184 ;  /* 0x00000654a1a17816 */ /* 0x000fe400000000b8 */
[----:B------:R-:W-:Y:S01]  /*3aa0*/  PRMT R163, R196, 0x654, R165 ;  /* 0x00000654c4a37816 */ /* 0x000fe200000000a5 */
[----:B------:R-:W-:Y:S06]  /*3ab0*/  @!P0 BRA `(.L_x_30) ;  /* 0x0000000000048947 */ /* 0x000fec0003800000 */
[----:B------:R-:W-:Y:S01]  /*3ac0*/  BPT.TRAP 0x1 ;  /* 0x000000040000795c */ /* 0x000fe20000300000 */
.L_x_30:
[----:B------:R-:W-:Y:S01]  /*3ad0*/  IMAD.SHL.U32 R10, R3, 0x8000, RZ ;  /* 0x00008000030a7824 */ /* 0x000fe200078e00ff */
[----:B------:R-:W-:Y:S04]  /*3ae0*/  BSSY B0, `(.L_x_31) ;  /* 0x0000006000007945 */ /* 0x000fe80003800000 */
[----:B------:R-:W-:-:S05]  /*3af0*/  LOP3.LUT R9, R10, 0x800, R5, 0xfe, !PT ;  /* 0x000008000a097812 */ /* 0x000fca00078efe05 */
[----:B------:R-:W-:Y:S01]  /*3b00*/  IMAD.IADD R167, R0, 0x1, R9 ;  /* 0x0000000100a77824 */ /* 0x000fe200078e0209 */
[----:B------:R-:W-:Y:S06]  /*3b10*/  @P1 BRA `(.L_x_32) ;  /* 0x0000000000081947 */ /* 0x000fec0003800000 */
[----:B------:R-:W0:Y:S02]  /*3b20*/  SYNCS.PHASECHK.TRANS64.TRYWAIT P1, [R7+URZ], R8 ;  /* 0x00000008070075a7 */ /* 0x000e24000802017f */
[----:B0-----:R-:W-:Y:S05]  /*3b30*/  @!P1 BRA `(.L_x_33) ;  /* 0x0000009800ec9947 */ /* 0x001fea0003800000 */
.L_x_32:
[----:B------:R-:W-:Y:S05]  /*3b40*/  BSYNC B0 ;  /* 0x0000000000007941 */ /* 0x000fea0003800000 */
.L_x_31:
[--C-:B------:R-:W-:Y:S01]  /*3b50*/  IMAD.IADD R169, R6, 0x1, R167.reuse ;  /* 0x0000000106a97824 */ /* 0x100fe200078e02a7 */
[----:B------:R-:W-:Y:S01]  /*3b60*/  LDS.U8 R9, [R167+0x8] ;  /* 0x00000800a7097984 */ /* 0x000fe20000000000 */
[C---:B------:R-:W-:Y:S01]  /*3b70*/  IMAD.IADD R173, R4.reuse, 0x1, R167 ;  /* 0x0000000104ad7824 */ /* 0x040fe200078e02a7 */
[----:B------:R-:W-:Y:S05]  /*3b80*/  WARPSYNC.ALL ;  /* 0x0000000000007948 */ /* 0x000fea0003800000 */
[----:B------:R-:W1:Y:S01]  /*3b90*/  LDS.U8 R14, [R169+0x8] ;  /* 0x00000800a90e7984 */ /* 0x000e620000000000 */
[----:B------:R-:W-:-:S03]  /*3ba0*/  IMAD.IADD R175, R4, 0x1, R169 ;  /* 0x0000000104af7824 */ /* 0x000fc600078e02a9 */
[----:B0-----:R-:W-:Y:S04]  /*3bb0*/  LDS.U8 R7, [R167] ;  /* 0x00000000a7077984 */ /* 0x001fe80000000000 */
[----:B------:R-:W-:Y:S04]  /*3bc0*/  LDS.U8 R11, [R167+0x800] ;  /* 0x00080000a70b7984 */ /* 0x000fe80000000000 */
[----:B------:R-:W-:Y:S04]  /*3bd0*/  LDS.U8 R13, [R167+0x808] ;  /* 0x00080800a70d7984 */ /* 0x000fe80000000000 */
[----:B------:R-:W-:Y:S04]  /*3be0*/  LDS.U8 R15, [R167+0x4000] ;  /* 0x00400000a70f7984 */ /* 0x000fe80000000000 */
[----:B------:R-:W-:Y:S04]  /*3bf0*/  LDS.U8 R19, [R167+0x4008] ;  /* 0x00400800a7137984 */ /* 0x000fe80000000000 */
[----:B------:R-:W-:Y:S04]  /*3c00*/  LDS.U8 R21, [R167+0x4800] ;  /* 0x00480000a7157984 */ /* 0x000fe80000000000 */
[----:B------:R-:W-:Y:S04]  /*3c10*/  LDS.U8 R165, [R167+0x4808] ;  /* 0x00480800a7a57984 */ /* 0x000fe80000000000 */
[----:B------:R-:W0:Y:S04]  /*3c20*/  LDS.U8 R8, [R169] ;  /* 0x00000000a9087984 */ /* 0x000e280000000000 */
[----:B------:R-:W2:Y:S04]  /*3c30*/  LDS.U8 R168, [R169+0x800] ;  /* 0x00080000a9a87984 */ /* 0x000ea80000000000 */
[----:B------:R-:W3:Y:S01]  /*3c40*/  LDS.U8 R176, [R169+0x808] ;  /* 0x00080800a9b07984 */ /* 0x000ee20000000000 */
[----:B-1----:R-:W-:-:S03]  /*3c50*/  PRMT R9, R14, 0x7604, R9 ;  /* 0x000076040e097816 */ /* 0x002fc60000000009 */
[----:B------:R-:W1:Y:S04]  /*3c60*/  LDS.U8 R182, [R169+0x4000] ;  /* 0x00400000a9b67984 */ /* 0x000e680000000000 */
[----:B------:R-:W4:Y:S04]  /*3c70*/  LDS.U8 R188, [R169+0x4008] ;  /* 0x00400800a9bc7984 */ /* 0x000f280000000000 */
[----:B------:R-:W4:Y:S04]  /*3c80*/  LDS.U8 R194, [R169+0x4800] ;  /* 0x00480000a9c27984 */ /* 0x000f280000000000 */
[----:B------:R-:W4:Y:S04]  /*3c90*/  LDS.U8 R200, [R169+0x4808] ;  /* 0x00480800a9c87984 */ /* 0x000f280000000000 */
[----:B------:R-:W4:Y:S04]  /*3ca0*/  LDS.U8 R20, [R173+0x8] ;  /* 0x00000800ad147984 */ /* 0x000f280000000000 */
[----:B------:R-:W4:Y:S04]  /*3cb0*/  LDS.U8 R12, [R173] ;  /* 0x00000000ad0c7984 */ /* 0x000f280000000000 */
[----:B------:R-:W4:Y:S04]  /*3cc0*/  LDS.U8 R170, [R173+0x800] ;  /* 0x00080000adaa7984 */ /* 0x000f280000000000 */
[----:B------:R-:W4:Y:S01]  /*3cd0*/  LDS.U8 R178, [R173+0x808] ;  /* 0x00080800adb27984 */ /* 0x000f220000000000 */
[----:B0-----:R-:W-:-:S03]  /*3ce0*/  PRMT R7, R8, 0x7604, R7 ;  /* 0x0000760408077816 */ /* 0x001fc60000000007 */
[----:B------:R-:W0:Y:S01]  /*3cf0*/  LDS.U8 R184, [R173+0x4000] ;  /* 0x00400000adb87984 */ /* 0x000e220000000000 */
[----:B--2---:R-:W-:-:S03]  /*3d00*/  PRMT R11, R168, 0x7604, R11 ;  /* 0x00007604a80b7816 */ /* 0x004fc6000000000b */
[----:B------:R-:W2:Y:S01]  /*3d10*/  LDS.U8 R190, [R173+0x4008] ;  /* 0x00400800adbe7984 */ /* 0x000ea20000000000 */
[----:B---3--:R-:W-:-:S03]  /*3d20*/  PRMT R13, R176, 0x7604, R13 ;  /* 0x00007604b00d7816 */ /* 0x008fc6000000000d */
[----:B------:R-:W3:Y:S01]  /*3d30*/  LDS.U8 R196, [R173+0x4800] ;  /* 0x00480000adc47984 */ /* 0x000ee20000000000 */
[----:B-1----:R-:W-:-:S03]  /*3d40*/  PRMT R15, R182, 0x7604, R15 ;  /* 0x00007604b60f7816 */ /* 0x002fc6000000000f */
[----:B------:R-:W1:Y:S01]  /*3d50*/  LDS.U8 R202, [R173+0x4808] ;  /* 0x00480800adca7984 */ /* 0x000e620000000000 */
[----:B----4-:R-:W-:-:S03]  /*3d60*/  PRMT R19, R188, 0x7604, R19 ;  /* 0x00007604bc137816 */ /* 0x010fc60000000013 */
[----:B------:R-:W4:Y:S01]  /*3d70*/  LDS.U8 R166, [R175+0x8] ;  /* 0x00000800afa67984 */ /* 0x000f220000000000 */
[----:B------:R-:W-:-:S03]  /*3d80*/  PRMT R21, R194, 0x7604, R21 ;  /* 0x00007604c2157816 */ /* 0x000fc60000000015 */
[----:B------:R-:W4:Y:S01]  /*3d90*/  LDS.U8 R164, [R175] ;  /* 0x00000000afa47984 */ /* 0x000f220000000000 */
        /* <DEDUP_REMOVED lines=12> */
[----:B--2---:R-:W-:Y:S02]  /*3e60*/  PRMT R19, R190, 0x7054, R19 ;  /* 0x00007054be137816 */ /* 0x004fe40000000013 */
[----:B---3--:R-:W-:Y:S02]  /*3e70*/  PRMT R21, R196, 0x7054, R21 ;  /* 0x00007054c4157816 */ /* 0x008fe40000000015 */
[----:B-1----:R-:W-:Y:S02]  /*3e80*/  PRMT R202, R202, 0x7054, R165 ;  /* 0x00007054caca7816 */ /* 0x002fe400000000a5 */
[----:B----4-:R-:W-:Y:S02]  /*3e90*/  PRMT R165, R166, 0x654, R9 ;  /* 0x00000654a6a57816 */ /* 0x010fe40000000009 */
[----:B------:R-:W-:Y:S02]  /*3ea0*/  PRMT R164, R164, 0x654, R7 ;  /* 0x00000654a4a47816 */ /* 0x000fe40000000007 */
[----:B------:R-:W-:-:S02]  /*3eb0*/  PRMT R166, R174, 0x654, R11 ;  /* 0x00000654aea67816 */ /* 0x000fc4000000000b */
[----:B------:R-:W-:Y:S02]  /*3ec0*/  PRMT R167, R180, 0x654, R13 ;  /* 0x00000654b4a77816 */ /* 0x000fe4000000000d */
[----:B------:R-:W-:Y:S02]  /*3ed0*/  PRMT R168, R186, 0x654, R15 ;  /* 0x00000654baa87816 */ /* 0x000fe4000000000f */
[----:B------:R-:W-:Y:S02]  /*3ee0*/  PRMT R169, R192, 0x654, R19 ;  /* 0x00000654c0a97816 */ /* 0x000fe40000000013 */
[----:B------:R-:W-:Y:S02]  /*3ef0*/  PRMT R170, R198, 0x654, R21 ;  /* 0x00000654c6aa7816 */ /* 0x000fe40000000015 */
[----:B0-----:R-:W-:Y:S01]  /*3f00*/  PRMT R171, R171, 0x654, R202 ;  /* 0x00000654abab7816 */ /* 0x001fe200000000ca */
[----:B------:R-:W-:Y:S01]  /*3f10*/  UIADD3 UR8, UR10, 0x6, URZ ;  /* 0x000000060a087890 */ /* 0x000fe2000fffe03f */
[----:B------:R-:W-:Y:S01]  /*3f20*/  WARPGROUP.ARRIVE ;  /* 0x00000000000079c5 */ /* 0x000fe20000000000 */
[----:B------:R-:W-:Y:S01]  /*3f30*/  UMOV UR11, 0x40000040 ;  /* 0x40000040000b7882 */ /* 0x000fe20000000000 */
[----:B------:R-:W-:Y:S01]  /*3f40*/  UISETP.GT.AND UP0, UPT, UR6, 0x2, UPT ;  /* 0x000000020600788c */ /* 0x000fe2000bf04270 */
[----:B------:R-:W-:Y:S01]  /*3f50*/  R2UR UR7, R3 ;  /* 0x00000000030772ca */ /* 0x000fe200000e0000 */
[----:B------:R-:W-:-:S02]  /*3f60*/  UIADD3 UR6, UR6, -0x1, URZ ;  /* 0xffffffff06067890 */ /* 0x000fc4000fffe03f */
[----:B------:R-:W-:Y:S02]  /*3f70*/  UMOV UR10, UR8 ;  /* 0x00000008000a7c82 */ /* 0x000fe40008000000 */
[----:B------:R-:W-:Y:S01]  /*3f80*/  IGMMA.64x128x32.S8.S8 R88, R156, gdesc[UR8], R88, gsb0 ;  /* 0x036000089c587df1 */ /* 0x000fe20008041058 */
[----:B------:R-:W-:Y:S02]  /*3f90*/  PLOP3.LUT P1, PT, PT, PT, UP0, 0x80, 0x0 ;  /* 0x000000000000781c */ /* 0x000fe40003f2f008 */
[----:B------:R-:W-:Y:S02]  /*3fa0*/  WARPGROUP.DEPBAR.LE gsb0, 0x0 ;  /* 0x00008000000079c5 */ /* 0x000fe40000010000 */
[----:B------:R-:W-:-:S06]  /*3fb0*/  WARPGROUP.ARRIVE ;  /* 0x00000000000079c5 */ /* 0x000fcc0000000000 */
[----:B------:R-:W-:Y:S03]  /*3fc0*/  IGMMA.64x128x32.S8.S8 R24, R160, gdesc[UR8], R24, gsb0 ;  /* 0x03600008a0187df1 */ /* 0x000fe60008041018 */
[----:B------:R-:W-:Y:S02]  /*3fd0*/  WARPGROUP.DEPBAR.LE gsb0, 0x0 ;  /* 0x00008000000079c5 */ /* 0x000fe40000010000 */
[----:B------:R-:W-:Y:S05]  /*3fe0*/  @P1 BRA `(.L_x_34) ;  /* 0xffffffec00101947 */ /* 0x000fea000383ffff */
.L_x_26:
[----:B------:R-:W-:Y:S01]  /*3ff0*/  IMAD.MOV.U32 R9, RZ, RZ, 0x40000040 ;  /* 0x40000040ff097424 */ /* 0x000fe200078e00ff */
[----:B------:R-:W-:Y:S01]  /*4000*/  LEA R8, R3, UR4, 0xa ;  /* 0x0000000403087c11 */ /* 0x000fe2000f8e50ff */
[----:B------:R-:W-:Y:S01]  /*4010*/  WARPGROUP.ARRIVE ;  /* 0x00000000000079c5 */ /* 0x000fe20000000000 */
[----:B------:R-:W-:Y:S02]  /*4020*/  IADD3 R3, R0, R10, R5 ;  /* 0x0000000a00037210 */ /* 0x000fe40007ffe005 */
[----:B------:R-:W-:Y:S02]  /*4030*/  R2UR UR6, R8 ;  /* 0x00000000080672ca */ /* 0x000fe400000e0000 */
[C---:B------:R-:W-:Y:S01]  /*4040*/  R2UR UR7, R9.reuse ;  /* 0x00000000090772ca */ /* 0x040fe200000e0000 */
[--C-:B------:R-:W-:Y:S01]  /*4050*/  IMAD.IADD R7, R6, 0x1, R3.reuse ;  /* 0x0000000106077824 */ /* 0x100fe200078e0203 */
[----:B------:R-:W-:Y:S01]  /*4060*/  R2UR UR10, R8 ;  /* 0x00000000080a72ca */ /* 0x000fe200000e0000 */
[C---:B------:R-:W-:Y:S01]  /*4070*/  IMAD.IADD R6, R4.reuse, 0x1, R3 ;  /* 0x0000000104067824 */ /* 0x040fe200078e0203 */
[----:B------:R-:W-:Y:S01]  /*4080*/  R2UR UR11, R9 ;  /* 0x00000000090b72ca */ /* 0x000fe200000e0000 */
[----:B------:R-:W-:-:S02]  /*4090*/  IMAD.IADD R10, R4, 0x1, R7 ;  /* 0x00000001040a7824 */ /* 0x000fc400078e0207 */
[----:B------:R-:W-:-:S06]  /*40a0*/  VIADD R4, R8, 0x2 ;  /* 0x0000000208047836 */ /* 0x000fcc0000000000 */
[----:B------:R-:W-:Y:S01]  /*40b0*/  IGMMA.64x128x32.S8.S8 R88, R164, gdesc[UR4], R88, gsb0 ;  /* 0x03600004a4587df1 */ /* 0x000fe20008041058 */
[----:B------:R-:W-:Y:S02]  /*40c0*/  R2UR UR6, R4 ;  /* 0x00000000040672ca */ /* 0x000fe400000e0000 */
[----:B------:R-:W-:Y:S02]  /*40d0*/  WARPGROUP.DEPBAR.LE gsb0, 0x0 ;  /* 0x00008000000079c5 */ /* 0x000fe40000010000 */
[----:B------:R-:W-:-:S06]  /*40e0*/  WARPGROUP.ARRIVE ;  /* 0x00000000000079c5 */ /* 0x000fcc0000000000 */
[----:B------:R-:W-:Y:S01]  /*40f0*/  IGMMA.64x128x32.S8.S8 R24, R168, gdesc[UR8], R24, gsb0 ;  /* 0x03600008a8187df1 */ /* 0x000fe20008041018 */
[----:B------:R-:W-:Y:S02]  /*4100*/  R2UR UR10, R4 ;  /* 0x00000000040a72ca */ /* 0x000fe400000e0000 */
[----:B------:R-:W-:Y:S02]  /*4110*/  WARPGROUP.DEPBAR.LE gsb0, 0x0 ;  /* 0x00008000000079c5 */ /* 0x000fe40000010000 */
[----:B------:R-:W-:Y:S04]  /*4120*/  LDS.U8 R5, [R3+0x1800] ;  /* 0x0018000003057984 */ /* 0x000fe80000000000 */
[----:B------:R-:W-:Y:S04]  /*4130*/  LDS.U8 R13, [R3+0x1808] ;  /* 0x00180800030d7984 */ /* 0x000fe80000000000 */
[----:B------:R-:W0:Y:S04]  /*4140*/  LDS.U8 R12, [R7+0x1800] ;  /* 0x00180000070c7984 */ /* 0x000e280000000000 */
[----:B------:R-:W1:Y:S04]  /*4150*/  LDS.U8 R14, [R7+0x1808] ;  /* 0x00180800070e7984 */ /* 0x000e680000000000 */
[----:B------:R-:W-:Y:S04]  /*4160*/  LDS.U8 R15, [R3+0x2000] ;  /* 0x00200000030f7984 */ /* 0x000fe80000000000 */
[----:B------:R-:W-:Y:S04]  /*4170*/  LDS.U8 R19, [R3+0x2008] ;  /* 0x0020080003137984 */ /* 0x000fe80000000000 */
[----:B------:R-:W2:Y:S04]  /*4180*/  LDS.U8 R160, [R7+0x2000] ;  /* 0x0020000007a07984 */ /* 0x000ea80000000000 */
[----:B------:R-:W3:Y:S04]  /*4190*/  LDS.U8 R166, [R7+0x2008] ;  /* 0x0020080007a67984 */ /* 0x000ee80000000000 */
[----:B------:R-:W4:Y:S04]  /*41a0*/  LDS.U8 R20, [R6+0x1808] ;  /* 0x0018080006147984 */ /* 0x000f280000000000 */
[----:B------:R-:W4:Y:S04]  /*41b0*/  LDS.U8 R11, [R6+0x1800] ;  /* 0x00180000060b7984 */ /* 0x000f280000000000 */
[----:B------:R-:W4:Y:S04]  /*41c0*/  LDS.U8 R162, [R6+0x2000] ;  /* 0x0020000006a27984 */ /* 0x000f280000000000 */
[----:B------:R-:W4:Y:S04]  /*41d0*/  LDS.U8 R168, [R6+0x2008] ;  /* 0x0020080006a87984 */ /* 0x000f280000000000 */
[----:B------:R-:W4:Y:S01]  /*41e0*/  LDS.U8 R158, [R10+0x1808] ;  /* 0x001808000a9e7984 */ /* 0x000f220000000000 */
[----:B0-----:R-:W-:Y:S01]  /*41f0*/  PRMT R12, R12, 0x7604, R5 ;  /* 0x000076040c0c7816 */ /* 0x001fe20000000005 */
[----:B------:R-:W-:-:S02]  /*4200*/  IMAD.MOV.U32 R5, RZ, RZ, 0x40000040 ;  /* 0x40000040ff057424 */ /* 0x000fc400078e00ff */
[----:B------:R-:W0:Y:S01]  /*4210*/  LDS.U8 R156, [R10+0x1800] ;  /* 0x001800000a9c7984 */ /* 0x000e220000000000 */
[----:B-1----:R-:W-:Y:S02]  /*4220*/  PRMT R13, R14, 0x7604, R13 ;  /* 0x000076040e0d7816 */ /* 0x002fe4000000000d */
[C---:B------:R-:W-:Y:S01]  /*4230*/  R2UR UR7, R5.reuse ;  /* 0x00000000050772ca */ /* 0x040fe200000e0000 */
[----:B------:R-:W1:Y:S01]  /*4240*/  LDS.U8 R164, [R10+0x2000] ;  /* 0x002000000aa47984 */ /* 0x000e620000000000 */
[----:B------:R-:W-:-:S03]  /*4250*/  R2UR UR11, R5 ;  /* 0x00000000050b72ca */ /* 0x000fc600000e0000 */
        /* <DEDUP_REMOVED lines=13> */
[----:B------:R-:W-:-:S03]  /*4330*/  PRMT R157, R158, 0x654, R13 ;  /* 0x000006549e9d7816 */ /* 0x000fc6000000000d */
[----:B------:R-:W4:Y:S01]  /*4340*/  LDS.U8 R184, [R7+0x6000] ;  /* 0x0060000007b87984 */ /* 0x000f220000000000 */
[----:B0-----:R-:W-:-:S03]  /*4350*/  PRMT R156, R156, 0x654, R11 ;  /* 0x000006549c9c7816 */ /* 0x001fc6000000000b */
[----:B------:R-:W0:Y:S01]  /*4360*/  LDS.U8 R188, [R7+0x6008] ;  /* 0x0060080007bc7984 */ /* 0x000e220000000000 */
        /* <DEDUP_REMOVED lines=13> */
[----:B----4-:R-:W-:-:S03]  /*4440*/  PRMT R163, R184, 0x7604, R163 ;  /* 0x00007604b8a37816 */ /* 0x010fc600000000a3 */
[----:B------:R-:W-:Y:S01]  /*4450*/  IGMMA.64x128x32.S8.S8 R88, R156, gdesc[UR4], R88, gsb0 ;  /* 0x036000049c587df1 */ /* 0x000fe20008041058 */
[----:B0-----:R-:W-:Y:S02]  /*4460*/  PRMT R167, R188, 0x7604, R167 ;  /* 0x00007604bca77816 */ /* 0x001fe400000000a7 */
[----:B-1----:R-:W-:Y:S01]  /*4470*/  PRMT R21, R174, 0x7054, R21 ;  /* 0x00007054ae157816 */ /* 0x002fe20000000015 */
[----:B------:R-:W-:Y:S02]  /*4480*/  WARPGROUP.DEPBAR.LE gsb0, 0x0 ;  /* 0x00008000000079c5 */ /* 0x000fe40000010000 */
[----:B------:R-:W-:Y:S02]  /*4490*/  PRMT R157, R180, 0x7054, R161 ;  /* 0x00007054b49d7816 */ /* 0x000fe400000000a1 */
[----:B------:R-:W-:Y:S02]  /*44a0*/  PRMT R158, R186, 0x7054, R163 ;  /* 0x00007054ba9e7816 */ /* 0x000fe400000000a3 */
[----:B------:R-:W-:-:S02]  /*44b0*/  PRMT R159, R190, 0x7054, R167 ;  /* 0x00007054be9f7816 */ /* 0x000fc400000000a7 */
[----:B------:R-:W-:Y:S02]  /*44c0*/  PRMT R156, R176, 0x654, R21 ;  /* 0x00000654b09c7816 */ /* 0x000fe40000000015 */
[----:B------:R-:W-:Y:S02]  /*44d0*/  PRMT R157, R182, 0x654, R157 ;  /* 0x00000654b69d7816 */ /* 0x000fe4000000009d */
[----:B------:R-:W-:Y:S02]  /*44e0*/  PRMT R158, R165, 0x654, R158 ;  /* 0x00000654a59e7816 */ /* 0x000fe4000000009e */
[----:B--2---:R-:W-:-:S04]  /*44f0*/  PRMT R159, R192, 0x654, R159 ;  /* 0x00000654c09f7816 */ /* 0x004fc8000000009f */
        /* <DEDUP_REMOVED lines=8> */
[----:B------:R-:W-:Y:S04]  /*4580*/  LDS.U8 R12, [R3+0x2808] ;  /* 0x00280800030c7984 */ /* 0x000fe80000000000 */
[----:B------:R-:W-:Y:S04]  /*4590*/  LDS.U8 R20, [R3+0x3008] ;  /* 0x0030080003147984 */ /* 0x000fe80000000000 */
[----:B------:R-:W-:Y:S04]  /*45a0*/  LDS.U8 R156, [R3+0x6800] ;  /* 0x00680000039c7984 */ /* 0x000fe80000000000 */
[----:B------:R-:W-:Y:S04]  /*45b0*/  LDS.U8 R164, [R3+0x7000] ;  /* 0x0070000003a47984 */ /* 0x000fe80000000000 */
[----:B------:R-:W-:Y:S04]  /*45c0*/  LDS.U8 R166, [R3+0x7008] ;  /* 0x0070080003a67984 */ /* 0x000fe80000000000 */
[----:B------:R-:W2:Y:S04]  /*45d0*/  LDS.U8 R5, [R7+0x2800] ;  /* 0x0028000007057984 */ /* 0x000ea80000000000 */
[----:B------:R-:W3:Y:S01]  /*45e0*/  LDS.U8 R15, [R7+0x2808] ;  /* 0x00280800070f7984 */ /* 0x000ee20000000000 */
[----:B0-----:R-:W-:-:S03]  /*45f0*/  PRMT R14, R21, 0x7604, R14 ;  /* 0x00007604150e7816 */ /* 0x001fc6000000000e */
[----:B------:R-:W0:Y:S04]  /*4600*/  LDS.U8 R163, [R7+0x3008] ;  /* 0x0030080007a37984 */ /* 0x000e280000000000 */
[----:B------:R-:W4:Y:S01]  /*4610*/  LDS.U8 R169, [R7+0x6800] ;  /* 0x0068000007a97984 */ /* 0x000f220000000000 */
[----:B-1----:R-:W-:-:S03]  /*4620*/  PRMT R158, R173, 0x7604, R158 ;  /* 0x00007604ad9e7816 */ /* 0x002fc6000000009e */
[----:B------:R-:W1:Y:S04]  /*4630*/  LDS.U8 R177, [R7+0x7000] ;  /* 0x0070000007b17984 */ /* 0x000e680000000000 */
        /* <DEDUP_REMOVED lines=8> */
[----:B---3--:R-:W-:-:S03]  /*46c0*/  PRMT R12, R15, 0x7604, R12 ;  /* 0x000076040f0c7816 */ /* 0x008fc6000000000c */
[----:B------:R-:W3:Y:S01]  /*46d0*/  LDS.U8 R179, [R6+0x7000] ;  /* 0x0070000006b37984 */ /* 0x000ee20000000000 */
[----:B0-----:R-:W-:-:S03]  /*46e0*/  PRMT R20, R163, 0x7604, R20 ;  /* 0x00007604a3147816 */ /* 0x001fc60000000014 */
[----:B------:R-:W0:Y:S01]  /*46f0*/  LDS.U8 R185, [R6+0x7008] ;  /* 0x0070080006b97984 */ /* 0x000e220000000000 */
[----:B----4-:R-:W-:-:S03]  /*4700*/  PRMT R156, R169, 0x7604, R156 ;  /* 0x00007604a99c7816 */ /* 0x010fc6000000009c */
[----:B------:R-:W4:Y:S01]  /*4710*/  LDS.U8 R161, [R10+0x3000] ;  /* 0x003000000aa17984 */ /* 0x000f220000000000 */
[----:B-1----:R-:W-:-:S03]  /*4720*/  PRMT R164, R177, 0x7604, R164 ;  /* 0x00007604b1a47816 */ /* 0x002fc600000000a4 */
[----:B------:R-:W1:Y:S01]  /*4730*/  LDS.U8 R162, [R10+0x6808] ;  /* 0x006808000aa27984 */ /* 0x000e620000000000 */
[----:B------:R-:W-:-:S03]  /*4740*/  PRMT R166, R183, 0x7604, R166 ;  /* 0x00007604b7a67816 */ /* 0x000fc600000000a6 */
        /* <DEDUP_REMOVED lines=11> */
[----:B--2---:R-:W-:Y:S02]  /*4800*/  PRMT R171, R171, 0x7054, R156 ;  /* 0x00007054abab7816 */ /* 0x004fe4000000009c */
[----:B---3--:R-:W-:Y:S02]  /*4810*/  PRMT R164, R179, 0x7054, R164 ;  /* 0x00007054b3a47816 */ /* 0x008fe400000000a4 */
[----:B0-----:R-:W-:Y:S02]  /*4820*/  PRMT R166, R185, 0x7054, R166 ;  /* 0x00007054b9a67816 */ /* 0x001fe400000000a6 */
[----:B----4-:R-:W-:Y:S02]  /*4830*/  PRMT R158, R161, 0x654, R14 ;  /* 0x00000654a19e7816 */ /* 0x010fe4000000000e */
[----:B-1----:R-:W-:Y:S02]  /*4840*/  PRMT R161, R162, 0x654, R175 ;  /* 0x00000654a2a17816 */ /* 0x002fe400000000af */
[----:B------:R-:W-:-:S02]  /*4850*/  PRMT R156, R13, 0x654, R4 ;  /* 0x000006540d9c7816 */ /* 0x000fc40000000004 */
[----:B------:R-:W-:Y:S02]  /*4860*/  PRMT R157, R157, 0x654, R12 ;  /* 0x000006549d9d7816 */ /* 0x000fe4000000000c */
[----:B------:R-:W-:Y:S02]  /*4870*/  PRMT R159, R167, 0x654, R20 ;  /* 0x00000654a79f7816 */ /* 0x000fe40000000014 */
[----:B------:R-:W-:Y:S02]  /*4880*/  PRMT R160, R160, 0x654, R171 ;  /* 0x00000654a0a07816 */ /* 0x000fe400000000ab */
[----:B------:R-:W-:Y:S02]  /*4890*/  PRMT R162, R181, 0x654, R164 ;  /* 0x00000654b5a27816 */ /* 0x000fe400000000a4 */
[----:B------:R-:W-:Y:S01]  /*48a0*/  PRMT R163, R187, 0x654, R166 ;  /* 0x00000654bba37816 */ /* 0x000fe200000000a6 */
[----:B------:R-:W-:Y:S06]  /*48b0*/  @!P0 BRA `(.L_x_35) ;  /* 0x0000000000048947 */ /* 0x000fec0003800000 */
[----:B------:R-:W-:Y:S01]  /*48c0*/  BPT.TRAP 0x1 ;  /* 0x000000040000795c */ /* 0x000fe20000300000 */
.L_x_35:
        /* <DEDUP_REMOVED lines=9> */
.L_x_36:
[C---:B0-----:R-:W-:Y:S01]  /*4960*/  VIADD R4, R8.reuse, 0x4 ;  /* 0x0000000408047836 */ /* 0x041fe20000000000 */
[----:B------:R-:W-:Y:S01]  /*4970*/  WARPGROUP.ARRIVE ;  /* 0x00000000000079c5 */ /* 0x000fe20000000000 */
[----:B------:R-:W-:Y:S02]  /*4980*/  IMAD.MOV.U32 R5, RZ, RZ, 0x40000040 ;  /* 0x40000040ff057424 */ /* 0x000fe400078e00ff */
[----:B------:R-:W-:Y:S01]  /*4990*/  VIADD R8, R8, 0x6 ;  /* 0x0000000608087836 */ /* 0x000fe20000000000 */
[C---:B------:R-:W-:Y:S01]  /*49a0*/  R2UR UR6, R4.reuse ;  /* 0x00000000040672ca */ /* 0x040fe200000e0000 */
[----:B------:R-:W-:Y:S01]  /*49b0*/  IMAD.MOV.U32 R9, RZ, RZ, 0x40000040 ;  /* 0x40000040ff097424 */ /* 0x000fe200078e00ff */
[C---:B------:R-:W-:Y:S02]  /*49c0*/  R2UR UR7, R5.reuse ;  /* 0x00000000050772ca */ /* 0x040fe400000e0000 */
[----:B------:R-:W-:Y:S02]  /*49d0*/  R2UR UR10, R4 ;  /* 0x00000000040a72ca */ /* 0x000fe400000e0000 */
[----:B------:R-:W-:-:S09]  /*49e0*/  R2UR UR11, R5 ;  /* 0x00000000050b72ca */ /* 0x000fd200000e0000 */
[----:B------:R-:W-:Y:S01]  /*49f0*/  IGMMA.64x128x32.S8.S8 R88, R156, gdesc[UR4], R88, gsb0 ;  /* 0x036000049c587df1 */ /* 0x000fe20008041058 */
[----:B------:R-:W-:Y:S02]  /*4a00*/  R2UR UR6, R8 ;  /* 0x00000000080672ca */ /* 0x000fe400000e0000 */
[----:B------:R-:W-:Y:S01]  /*4a10*/  R2UR UR7, R9 ;  /* 0x00000000090772ca */ /* 0x000fe200000e0000 */
[----:B------:R-:W-:Y:S02]  /*4a20*/  WARPGROUP.DEPBAR.LE gsb0, 0x0 ;  /* 0x00008000000079c5 */ /* 0x000fe40000010000 */
[----:B------:R-:W-:-:S06]  /*4a30*/  WARPGROUP.ARRIVE ;  /* 0x00000000000079c5 */ /* 0x000fcc0000000000 */
[----:B------:R-:W-:Y:S01]  /*4a40*/  IGMMA.64x128x32.S8.S8 R24, R160, gdesc[UR8], R24, gsb0 ;  /* 0x03600008a0187df1 */ /* 0x000fe20008041018 */
[----:B------:R-:W-:Y:S02]  /*4a50*/  R2UR UR10, R8 ;  /* 0x00000000080a72ca */ /* 0x000fe400000e0000 */
[----:B------:R-:W-:Y:S01]  /*4a60*/  R2UR UR11, R9 ;  /* 0x00000000090b72ca */ /* 0x000fe200000e0000 */
        /* <DEDUP_REMOVED lines=63> */
.L_x_22:
[----:B------:R-:W-:Y:S05]  /*4e60*/  @!P0 BRA `(.L_x_37) ;  /* 0x0000000000048947 */ /* 0x000fea0003800000 */
[----:B------:R-:W-:Y:S01]  /*4e70*/  BPT.TRAP 0x1 ;  /* 0x000000040000795c */ /* 0x000fe20000300000 */
.L_x_37:
[----:B------:R-:W-:Y:S02]  /*4e80*/  UIADD3 UR39, UR40, UR39, URZ ;  /* 0x0000002728277290 */ /* 0x000fe4000fffe03f */
[----:B------:R-:W-:Y:S02]  /*4e90*/  UISETP.GT.U32.AND UP0, UPT, UR42, 0x1, UPT ;  /* 0x000000012a00788c */ /* 0x000fe4000bf04070 */
[----:B------:R-:W-:-:S04]  /*4ea0*/  ULEA UR4, UR39, 0xfffffff8, 0x3 ;  /* 0xfffffff827047891 */ /* 0x000fc8000f8e183f */
[----:B------:R-:W-:Y:S01]  /*4eb0*/  ULOP3.LUT UR4, UR4, 0x18, URZ, 0xc0, !UPT ;  /* 0x0000001804047892 */ /* 0x000fe2000f8ec03f */
[----:B------:R-:W-:-:S05]  /*4ec0*/  PLOP3.LUT P0, PT, PT, PT, UP0, 0x80, 0x0 ;  /* 0x000000000000781c */ /* 0x000fca0003f0f008 */
[----:B------:R-:W-:-:S05]  /*4ed0*/  IMAD.U32 R3, RZ, RZ, UR4 ;  /* 0x00000004ff037e24 */ /* 0x000fca000f8e00ff */
[----:B------:R-:W-:-:S04]  /*4ee0*/  IADD3 R0, R0, 0x20, R3 ;  /* 0x0000002000007810 */ /* 0x000fc80007ffe003 */
[----:B------:R-:W-:-:S04]  /*4ef0*/  PRMT R0, RZ, 0x654, R0 ;  /* 0x00000654ff007816 */ /* 0x000fc80000000000 */
[----:B------:R0:W-:Y:S01]  /*4f00*/  SYNCS.ARRIVE.TRANS64.RED.A1T0 RZ, [R0+URZ], RZ ;  /* 0x000000ff00ff79a7 */ /* 0x0001e2000810043f */
[----:B------:R-:W-:Y:S05]  /*4f10*/  @P0 BRA `(.L_x_38) ;  /* 0x0000000000040947 */ /* 0x000fea0003800000 */
[----:B------:R-:W-:Y:S01]  /*4f20*/  BPT.TRAP 0x1 ;  /* 0x000000040000795c */ /* 0x000fe20000300000 */
.L_x_38:
[----:B------:R-:W1:Y:S01]  /*4f30*/  LDC R6, c[0x0][0x288] ;  /* 0x0000a200ff067b82 */ /* 0x000e620000000800 */
[----:B------:R-:W-:Y:S01]  /*4f40*/  IMAD.SHL.U32 R23, R23, 0x80, RZ ;  /* 0x0000008017177824 */ /* 0x000fe200078e00ff */
[--C-:B0-----:R-:W-:Y:S01]  /*4f50*/  SHF.R.U32.HI R0, RZ, 0x2, R18.reuse ;  /* 0x00000002ff007819 */ /* 0x101fe20000011612 */
[----:B------:R-:W-:Y:S01]  /*4f60*/  USHF.R.U32.HI UR4, URZ, 0x2, UR39 ;  /* 0x000000023f047899 */ /* 0x000fe20008011627 */
[----:B------:R-:W-:Y:S01]  /*4f70*/  SHF.R.U32.HI R4, RZ, 0x7, R18 ;  /* 0x00000007ff047819 */ /* 0x000fe20000011612 */
[----:B------:R-:W-:Y:S01]  /*4f80*/  IMAD.SHL.U32 R9, R152, 0x100, RZ ;  /* 0x0000010098097824 */ /* 0x000fe200078e00ff */
[----:B------:R-:W-:Y:S01]  /*4f90*/  LOP3.LUT R3, R18, 0x60, RZ, 0xc0, !PT ;  /* 0x0000006012037812 */ /* 0x000fe200078ec0ff */
[----:B------:R-:W-:Y:S01]  /*4fa0*/  ULOP3.LUT UR4, UR4, 0x1, URZ, 0xc0, !UPT ;  /* 0x0000000104047892 */ /* 0x000fe2000f8ec03f */
[----:B------:R-:W-:Y:S01]  /*4fb0*/  LOP3.LUT R8, R0, 0x7, RZ, 0xc0, !PT ;  /* 0x0000000700087812 */ /* 0x000fe200078ec0ff */
[----:B------:R-:W-:Y:S01]  /*4fc0*/  IMAD.SHL.U32 R14, R18, 0x2, RZ ;  /* 0x00000002120e7824 */ /* 0x000fe200078e00ff */
[----:B------:R-:W-:Y:S01]  /*4fd0*/  LOP3.LUT R0, R4, 0x1, RZ, 0xc0, !PT ;  /* 0x0000000104007812 */ /* 0x000fe200078ec0ff */
[----:B------:R-:W-:Y:S01]  /*4fe0*/  ULDC UR8, c[0x0][0x284] ;  /* 0x0000a10000087ab9 */ /* 0x000fe20000000800 */
[----:B------:R-:W-:Y:S01]  /*4ff0*/  SHF.R.U32.HI R3, RZ, 0x1, R3 ;  /* 0x00000001ff037819 */ /* 0x000fe20000011603 */
[----:B------:R-:W-:Y:S01]  /*5000*/  UISETP.GT.U32.AND UP1, UPT, UR39, 0x3, UPT ;  /* 0x000000032700788c */ /* 0x000fe2000bf24070 */
[----:B------:R-:W-:Y:S01]  /*5010*/  SHF.R.S32.HI R160, RZ, 0x1f, R22 ;  /* 0x0000001fffa07819 */ /* 0x000fe20000011416 */
[----:B------:R-:W-:Y:S01]  /*5020*/  UISETP.NE.U32.AND UP0, UPT, UR4, 0x1, UPT ;  /* 0x000000010400788c */ /* 0x000fe2000bf05070 */
[----:B------:R-:W-:Y:S01]  /*5030*/  IMAD.SHL.U32 R19, R0, 0x40, RZ ;  /* 0x0000004000137824 */ /* 0x000fe200078e00ff */
[----:B------:R-:W-:Y:S01]  /*5040*/  IADD3 R5, RZ, -R3, -R8 ;  /* 0x80000003ff057210 */ /* 0x000fe20007ffe808 */
[----:B------:R-:W-:Y:S01]  /*5050*/  ULDC.64 UR6, c[0x0][0x5d0] ;  /* 0x0001740000067ab9 */ /* 0x000fe20000000a00 */
[C---:B------:R-:W-:Y:S01]  /*5060*/  LOP3.LUT R14, R23.reuse, 0x6, R14, 0xf8, !PT ;  /* 0x00000006170e7812 */ /* 0x040fe200078ef80e */
[----:B------:R-:W-:Y:S01]  /*5070*/  UISETP.LT.U32.AND UP1, UPT, UR40, 0x4, UP1 ;  /* 0x000000042800788c */ /* 0x000fe20008f21070 */
[----:B------:R-:W-:Y:S01]  /*5080*/  LOP3.LUT R4, R18, 0x3, RZ, 0xc0, !PT ;  /* 0x0000000312047812 */ /* 0x000fe200078ec0ff */
[----:B------:R-:W-:Y:S01]  /*5090*/  UISETP.GT.U32.AND UP0, UPT, UR40, 0x3, !UP0 ;  /* 0x000000032800788c */ /* 0x000fe2000c704070 */
[----:B------:R-:W-:Y:S01]  /*50a0*/  IMAD R7, R160, UR6, RZ ;  /* 0x00000006a0077c24 */ /* 0x000fe2000f8e02ff */
[----:B-1----:R-:W-:Y:S01]  /*50b0*/  ISETP.GE.AND P0, PT, R23, R6, PT ;  /* 0x000000061700720c */ /* 0x002fe20003f06270 */
[----:B------:R-:W-:Y:S01]  /*50c0*/  IMAD R0, R0, -0x40, R5 ;  /* 0xffffffc000007824 */ /* 0x000fe200078e0205 */
[----:B------:R-:W-:Y:S01]  /*50d0*/  SHF.R.S32.HI R15, RZ, 0x1f, R14 ;  /* 0x0000001fff0f7819 */ /* 0x000fe2000001140e */
[----:B------:R-:W-:Y:S01]  /*50e0*/  USEL UR5, URZ, 0x1, !UP1 ;  /* 0x000000013f057887 */ /* 0x000fe2000c800000 */
[----:B------:R-:W-:Y:S01]  /*50f0*/  ISETP.GE.OR P0, PT, R9, UR8, P0 ;  /* 0x0000000809007c0c */ /* 0x000fe20008706670 */
[----:B------:R-:W-:Y:S01]  /*5100*/  USEL UR4, URZ, 0x1, !UP0 ;  /* 0x000000013f047887 */ /* 0x000fe2000c000000 */
[----:B------:R-:W-:Y:S01]  /*5110*/  LOP3.LUT R19, R19, 0x40, R8, 0xe2, !PT ;  /* 0x0000004013137812 */ /* 0x000fe200078ee208 */
[----:B------:R-:W-:Y:S01]  /*5120*/  IMAD R8, R4, -0x2, R6 ;  /* 0xfffffffe04087824 */ /* 0x000fe200078e0206 */
[----:B------:R-:W-:Y:S01]  /*5130*/  ULOP3.LUT UR39, UR39, 0x3, URZ, 0xc0, !UPT ;  /* 0x0000000327277892 */ /* 0x000fe2000f8ec03f */
[----:B------:R-:W-:Y:S01]  /*5140*/  IMAD.WIDE R4, R152, 0x100, RZ ;  /* 0x0000010098047825 */ /* 0x000fe200078e02ff */
[----:B------:R-:W-:Y:S01]  /*5150*/  ULOP3.LUT UR38, UR4, UR38, UR5, 0x96, !UPT ;  /* 0x0000002604267292 */ /* 0x000fe2000f8e9605 */
[----:B------:R-:W-:-:S02]  /*5160*/  IADD3 R0, -R9, UR8, R0 ;  /* 0x0000000809007c10 */ /* 0x000fc4000fffe100 */
[----:B------:R-:W-:Y:S01]  /*5170*/  IMAD R11, R22, UR7, R7 ;  /* 0x00000007160b7c24 */ /* 0x000fe2000f8e0207 */
[----:B------:R-:W-:Y:S01]  /*5180*/  LOP3.LUT R19, R4, R19, R3, 0xfe, !PT ;  /* 0x0000001304137212 */ /* 0x000fe200078efe03 */
[----:B------:R-:W-:-:S04]  /*5190*/  IMAD.WIDE.U32 R6, R22, UR6, R14 ;  /* 0x0000000616067c25 */ /* 0x000fc8000f8e000e */
[----:B------:R-:W-:Y:S02]  /*51a0*/  IMAD.IADD R7, R7, 0x1, R11 ;  /* 0x0000000107077824 */ /* 0x000fe400078e020b */
[----:B------:R-:W-:Y:S02]  /*51b0*/  IMAD.IADD R3, R8, 0x1, -R23 ;  /* 0x0000000108037824 */ /* 0x000fe400078e0a17 */
[----:B------:R-:W-:Y:S01]  /*51c0*/  IMAD.MOV.U32 R152, RZ, RZ, -0x1 ;  /* 0xffffffffff987424 */ /* 0x000fe200078e00ff */
[----:B------:R-:W-:Y:S06]  /*51d0*/  @P0 BRA `(.L_x_39) ;  /* 0x0000006000f40947 */ /* 0x000fec0003800000 */
[----:B------:R-:W0:Y:S01]  /*51e0*/  LDC.64 R20, c[0x0][0x5c8] ;  /* 0x00017200ff147b82 */ /* 0x000e220000000a00 */
[----:B------:R-:W-:Y:S01]  /*51f0*/  ULDC.64 UR4, c[0x0][0x5c0] ;  /* 0x0001700000047ab9 */ /* 0x000fe20000000a00 */
[----:B------:R-:W-:Y:S01]  /*5200*/  BSSY B0, `(.L_x_39) ;  /* 0x000063a000007945 */ /* 0x000fe20003800000 */
[-C--:B0-----:R-:W-:Y:S01]  /*5210*/  IMAD R8, R5, R20.reuse, RZ ;  /* 0x0000001405087224 */ /* 0x081fe200078e02ff */
[----:B------:R-:W-:Y:S01]  /*5220*/  SHF.L.U64.HI R13, R20, 0x3, R21 ;  /* 0x00000003140d7819 */ /* 0x000fe20000010215 */
[----:B------:R-:W-:-:S04]  /*5230*/  IMAD.WIDE.U32 R6, R19, R20, R6 ;  /* 0x0000001413067225 */ /* 0x000fc800078e0006 */
[----:B------:R-:W-:Y:S01]  /*5240*/  IMAD R9, R19, R21, R8 ;  /* 0x0000001513097224 */ /* 0x000fe200078e0208 */
[----:B------:R-:W-:Y:S01]  /*5250*/  IADD3 R158, P0, R6, UR4, RZ ;  /* 0x00000004069e7c10 */ /* 0x000fe2000ff1e0ff */
[C---:B------:R-:W-:Y:S02]  /*5260*/  IMAD.SHL.U32 R11, R20.reuse, 0x8, RZ ;  /* 0x00000008140b7824 */ /* 0x040fe400078e00ff */
[----:B------:R-:W-:Y:S01]  /*5270*/  IMAD.IADD R9, R7, 0x1, R9 ;  /* 0x0000000107097824 */ /* 0x000fe200078e0209 */
[-C--:B------:R-:W-:Y:S02]  /*5280*/  LEA R6, P2, R20, R158.reuse, 0x7 ;  /* 0x0000009e14067211 */ /* 0x080fe400078438ff */
[----:B------:R-:W-:Y:S02]  /*5290*/  IADD3 R8, P1, R11, R158, RZ ;  /* 0x0000009e0b087210 */ /* 0x000fe40007f3e0ff */
[----:B------:R-:W-:Y:S02]  /*52a0*/  IADD3.X R159, R9, UR5, RZ, P0, !PT ;  /* 0x00000005099f7c10 */ /* 0x000fe400087fe4ff */
[----:B-----5:R-:W-:-:S02]  /*52b0*/  ISETP.NE.AND P0, PT, R154, RZ, PT ;  /* 0x000000ff9a00720c */ /* 0x020fc40003f05270 */
[----:B------:R-:W-:Y:S01]  /*52c0*/  LEA.HI.X R7, R20, R159, R21, 0x7, P2 ;  /* 0x0000009f14077211 */ /* 0x000fe200010f3c15 */
[----:B------:R-:W-:Y:S01]  /*52d0*/  IMAD.X R9, R13, 0x1, R159, P1 ;  /* 0x000000010d097824 */ /* 0x000fe200008e069f */
[----:B------:R-:W-:-:S05]  /*52e0*/  IADD3 R10, P2, R11, R6, RZ ;  /* 0x000000060b0a7210 */ /* 0x000fca0007f5e0ff */
[----:B------:R-:W-:-:S04]  /*52f0*/  IMAD.X R11, R13, 0x1, R7, P2 ;  /* 0x000000010d0b7824 */ /* 0x000fc800010e0607 */
[----:B------:R-:W-:Y:S05]  /*5300*/  @!P0 BRA `(.L_x_40) ;  /* 0x0000004800948947 */ /* 0x000fea0003800000 */
[----:B------:R-:W0:Y:S01]  /*5310*/  LDC.64 R156, c[0x0][0x5b0] ;  /* 0x00016c00ff9c7b82 */ /* 0x000e220000000a00 */
[----:B------:R-:W-:Y:S01]  /*5320*/  ULDC.64 UR4, c[0x0][0x5b8] ;  /* 0x00016e0000047ab9 */ /* 0x000fe20000000a00 */
[----:B------:R-:W-:Y:S01]  /*5330*/  ISETP.GE.AND P0, PT, R0, 0x1, PT ;  /* 0x000000010000780c */ /* 0x000fe20003f06270 */
[----:B------:R-:W-:Y:S01]  /*5340*/  IMAD R21, R160, UR4, RZ ;  /* 0x00000004a0157c24 */ /* 0x000fe2000f8e02ff */
[----:B------:R-:W-:Y:S01]  /*5350*/  BSSY B1, `(.L_x_41) ;  /* 0x0000010000017945 */ /* 0x000fe20003800000 */
[C---:B------:R-:W-:Y:S01]  /*5360*/  IMAD.WIDE.U32 R14, R22.reuse, UR4, R14 ;  /* 0x00000004160e7c25 */ /* 0x040fe2000f8e000e */
[----:B------:R-:W-:Y:S02]  /*5370*/  ISETP.LT.OR P3, PT, R3, 0x1, !P0 ;  /* 0x000000010300780c */ /* 0x000fe40004761670 */
[----:B------:R-:W1:Y:S01]  /*5380*/  LDC.64 R12, c[0x0][0x5a8] ;  /* 0x00016a00ff0c7b82 */ /* 0x000e620000000a00 */
[----:B------:R-:W-:Y:S02]  /*5390*/  IMAD R21, R22, UR5, R21 ;  /* 0x0000000516157c24 */ /* 0x000fe4000f8e0215 */
[----:B------:R-:W-:-:S02]  /*53a0*/  IMAD.MOV.U32 R20, RZ, RZ, R14 ;  /* 0x000000ffff147224 */ /* 0x000fc400078e000e */
[----:B------:R-:W-:Y:S02]  /*53b0*/  IMAD.IADD R21, R15, 0x1, R21 ;  /* 0x000000010f157824 */ /* 0x000fe400078e0215 */
[-C--:B0-----:R-:W-:Y:S01]  /*53c0*/  IMAD R160, R5, R156.reuse, RZ ;  /* 0x0000009c05a07224 */ /* 0x081fe200078e02ff */
[----:B------:R-:W-:Y:S01]  /*53d0*/  SHF.L.U64.HI R161, R156, 0x3, R157 ;  /* 0x000000039ca17819 */ /* 0x000fe2000001029d */
[----:B------:R-:W-:-:S04]  /*53e0*/  IMAD.WIDE.U32 R22, R19, R156, R20 ;  /* 0x0000009c13167225 */ /* 0x000fc800078e0014 */
[----:B------:R-:W-:Y:S01]  /*53f0*/  IMAD R167, R19, R157, R160 ;  /* 0x0000009d13a77224 */ /* 0x000fe200078e02a0 */
[----:B-1----:R-:W-:Y:S01]  /*5400*/  IADD3 R22, P1, R22, R12, RZ ;  /* 0x0000000c16167210 */ /* 0x002fe20007f3e0ff */
[----:B------:R-:W-:-:S03]  /*5410*/  IMAD.SHL.U32 R160, R156, 0x8, RZ ;  /* 0x000000089ca07824 */ /* 0x000fc600078e00ff */
[----:B------:R-:W-:Y:S01]  /*5420*/  IADD3.X R23, R13, R23, R167, P1, !PT ;  /* 0x000000170d177210 */ /* 0x000fe20000ffe4a7 */
[----:B------:R-:W-:Y:S08]  /*5430*/  @P3 BRA `(.L_x_42) ;  /* 0x0000000000043947 */ /* 0x000ff00003800000 */
[----:B------:R0:W5:Y:S02]  /*5440*/  LDG.E.U8 R155, desc[UR36][R22.64] ;  /* 0x00000024169b7981 */ /* 0x000164000c1e1100 */
.L_x_42:
[----:B------:R-:W-:Y:S05]  /*5450*/  BSYNC B1 ;  /* 0x0000000000017941 */ /* 0x000fea0003800000 */
.L_x_41:
[----:B-----5:R-:W-:Y:S01]  /*5460*/  LOP3.LUT R164, R155, 0xffff, RZ, 0xc0, !PT ;  /* 0x0000ffff9ba47812 */ /* 0x020fe200078ec0ff */
[----:B------:R-:W-:Y:S01]  /*5470*/  IMAD.WIDE.U32 R162, R19, R156, R160 ;  /* 0x0000009c13a27225 */ /* 0x000fe200078e00a0 */
[----:B------:R-:W-:Y:S01]  /*5480*/  ISETP.LT.OR P4, PT, R3, 0x2, !P0 ;  /* 0x000000020300780c */ /* 0x000fe20004781670 */
[----:B------:R-:W-:Y:S01]  /*5490*/  BSSY B1, `(.L_x_43) ;  /* 0x000000e000017945 */ /* 0x000fe20003800000 */
[----:B------:R-:W-:Y:S01]  /*54a0*/  PRMT R165, R164, 0x8880, RZ ;  /* 0x00008880a4a57816 */ /* 0x000fe200000000ff */
[----:B------:R-:W-:Y:S01]  /*54b0*/  IMAD.IADD R163, R167, 0x1, R163 ;  /* 0x00000001a7a37824 */ /* 0x000fe200078e02a3 */
[----:B------:R-:W-:Y:S02]  /*54c0*/  IADD3 R162, P2, P5, R14, R12, R162 ;  /* 0x0000000c0ea27210 */ /* 0x000fe40007d5e0a2 */
[----:B------:R-:W-:Y:S01]  /*54d0*/  ISETP.GE.AND P1, PT, R0, 0x9, PT ;  /* 0x000000090000780c */ /* 0x000fe20003f26270 */
[----:B------:R-:W-:Y:S01]  /*54e0*/  IMAD R164, R165, R154, RZ ;  /* 0x0000009aa5a47224 */ /* 0x000fe200078e02ff */
[----:B------:R-:W-:-:S02]  /*54f0*/  IADD3.X R163, R21, R13, R163, P2, P5 ;  /* 0x0000000d15a37210 */ /* 0x000fc400017ea4a3 */
[----:B------:R-:W-:Y:S01]  /*5500*/  ISETP.LT.OR P2, PT, R3, 0x1, !P1 ;  /* 0x000000010300780c */ /* 0x000fe20004f41670 */
[----:B------:R-:W-:-:S05]  /*5510*/  @!P3 IMAD R165, R88, R153, R164 ;  /* 0x0000009958a5b224 */ /* 0x000fca00078e02a4 */
[----:B------:R1:W-:Y:S01]  /*5520*/  @!P3 STG.E.U8 desc[UR36][R158.64], R165 ;  /* 0x000000a59e00b986 */ /* 0x0003e2000c101124 */
[----:B------:R-:W-:Y:S06]  /*5530*/  @P4 BRA `(.L_x_44) ;  /* 0x00000000000c4947 */ /* 0x000fec0003800000 */
[----:B------:R-:W1:Y:S02]  /*5540*/  LDG.E.U8 R155, desc[UR36][R22.64+0x1] ;  /* 0x00000124169b7981 */ /* 0x000e64000c1e1100 */
[----:B-1----:R-:W-:-:S05]  /*5550*/  PRMT R165, R155, 0x8880, RZ ;  /* 0x000088809ba57816 */ /* 0x002fca00000000ff */
[----:B------:R-:W-:-:S07]  /*5560*/  IMAD R164, R165, R154, RZ ;  /* 0x0000009aa5a47224 */ /* 0x000fce00078e02ff */
.L_x_44:
[----:B------:R-:W-:Y:S05]  /*5570*/  BSYNC B1 ;  /* 0x0000000000017941 */ /* 0x000fea0003800000 */
.L_x_43:
[----:B------:R-:W-:Y:S01]  /*5580*/  @!P4 IMAD R89, R89, R153, R164 ;  /* 0x000000995959c224 */ /* 0x000fe200078e02a4 */
[----:B------:R-:W-:Y:S04]  /*5590*/  BSSY B1, `(.L_x_45) ;  /* 0x0000006000017945 */ /* 0x000fe80003800000 */
[----:B------:R2:W-:Y:S01]  /*55a0*/  @!P4 STG.E.U8 desc[UR36][R158.64+0x1], R89 ;  /* 0x000001599e00c986 */ /* 0x0005e2000c101124 */
[----:B------:R-:W-:Y:S05]  /*55b0*/  @P2 BRA `(.L_x_46) ;  /* 0x00000000000c2947 */ /* 0x000fea0003800000 */
[----:B------:R-:W2:Y:S02]  /*55c0*/  LDG.E.U8 R155, desc[UR36][R162.64] ;  /* 0x00000024a29b7981 */ /* 0x000ea4000c1e1100 */
[----:B--2---:R-:W-:-:S05]  /*55d0*/  PRMT R89, R155, 0x8880, RZ ;  /* 0x000088809b597816 */ /* 0x004fca00000000ff */
[----:B------:R-:W-:-:S07]  /*55e0*/  IMAD R164, R89, R154, RZ ;  /* 0x0000009a59a47224 */ /* 0x000fce00078e02ff */
.L_x_46:
[----:B------:R-:W-:Y:S05]  /*55f0*/  BSYNC B1 ;  /* 0x0000000000017941 */ /* 0x000fea0003800000 */
.L_x_45:
[C---:B------:R-:W-:Y:S01]  /*5600*/  ISETP.LT.OR P4, PT, R3.reuse, 0x2, !P1 ;  /* 0x000000020300780c */ /* 0x040fe20004f81670 */
[----:B--2---:R-:W-:Y:S01]  /*5610*/  @!P2 IMAD R89, R90, R153, R164 ;  /* 0x000000995a59a224 */ /* 0x004fe200078e02a4 */
[----:B------:R-:W-:Y:S01]  /*5620*/  BSSY B1, `(.L_x_47) ;  /* 0x0000009000017945 */ /* 0x000fe20003800000 */
[C---:B------:R-:W-:Y:S02]  /*5630*/  ISETP.LT.OR P3, PT, R3.reuse, 0x9, !P0 ;  /* 0x000000090300780c */ /* 0x040fe40004761670 */
[C---:B------:R-:W-:Y:S01]  /*5640*/  ISETP.LT.OR P5, PT, R3.reuse, 0xa, !P0 ;  /* 0x0000000a0300780c */ /* 0x040fe200047a1670 */
[----:B------:R2:W-:Y:S01]  /*5650*/  @!P2 STG.E.U8 desc[UR36][R8.64], R89 ;  /* 0x000000590800a986 */ /* 0x0005e2000c101124 */
[----:B------:R-:W-:-:S06]  /*5660*/  ISETP.LT.OR P2, PT, R3, 0x9, !P1 ;  /* 0x000000090300780c */ /* 0x000fcc0004f41670 */
[----:B------:R-:W-:Y:S07]  /*5670*/  @P4 BRA `(.L_x_48) ;  /* 0x00000000000c4947 */ /* 0x000fee0003800000 */
[----:B------:R-:W2:Y:S02]  /*5680*/  LDG.E.U8 R155, desc[UR36][R162.64+0x1] ;  /* 0x00000124a29b7981 */ /* 0x000ea4000c1e1100 */
[----:B--2---:R-:W-:-:S05]  /*5690*/  PRMT R89, R155, 0x8880, RZ ;  /* 0x000088809b597816 */ /* 0x004fca00000000ff */
[----:B------:R-:W-:-:S07]  /*56a0*/  IMAD R164, R89, R154, RZ ;  /* 0x0000009a59a47224 */ /* 0x000fce00078e02ff */
.L_x_48:
[----:B------:R-:W-:Y:S05]  /*56b0*/  BSYNC B1 ;  /* 0x0000000000017941 */ /* 0x000fea0003800000 */
.L_x_47:
[----:B------:R-:W-:Y:S01]  /*56c0*/  @!P4 IMAD R91, R91, R153, R164 ;  /* 0x000000995b5bc224 */ /* 0x000fe200078e02a4 */
[----:B------:R-:W-:Y:S04]  /*56d0*/  BSSY B1, `(.L_x_49) ;  /* 0x0000006000017945 */ /* 0x000fe80003800000 */
[----:B------:R3:W-:Y:S01]  /*56e0*/  @!P4 STG.E.U8 desc[UR36][R8.64+0x1], R91 ;  /* 0x0000015b0800c986 */ /* 0x0007e2000c101124 */
[----:B------:R-:W-:Y:S05]  /*56f0*/  @P3 BRA `(.L_x_50) ;  /* 0x00000000000c3947 */ /* 0x000fea0003800000 */
[----:B------:R-:W2:Y:S02]  /*5700*/  LDG.E.U8 R155, desc[UR36][R22.64+0x8] ;  /* 0x00000824169b7981 */ /* 0x000ea4000c1e1100 */
[----:B--2---:R-:W-:-:S05]  /*5710*/  PRMT R89, R155, 0x8880, RZ ;  /* 0x000088809b597816 */ /* 0x004fca00000000ff */
[----:B------:R-:W-:-:S07]  /*5720*/  IMAD R164, R89, R154, RZ ;  /* 0x0000009a59a47224 */ /* 0x000fce00078e02ff */
.L_x_50:
[----:B------:R-:W-:Y:S05]  /*5730*/  BSYNC B1 ;  /* 0x0000000000017941 */ /* 0x000fea0003800000 */
.L_x_49:
[----:B--2---:R-:W-:Y:S01]  /*5740*/  @!P3 IMAD R89, R92, R153, R164 ;  /* 0x000000995c59b224 */ /* 0x004fe200078e02a4 */
[----:B------:R-:W-:Y:S04]  /*5750*/  BSSY B1, `(.L_x_51) ;  /* 0x0000006000017945 */ /* 0x000fe80003800000 */
[----:B------:R2:W-:Y:S01]  /*5760*/  @!P3 STG.E.U8 desc[UR36][R158.64+0x8], R89 ;  /* 0x000008599e00b986 */ /* 0x0005e2000c101124 */
[----:B------:R-:W-:Y:S05]  /*5770*/  @P5 BRA `(.L_x_52) ;  /* 0x00000000000c5947 */ /* 0x000fea0003800000 */
[----:B------:R-:W2:Y:S02]  /*5780*/  LDG.E.U8 R155, desc[UR36][R22.64+0x9] ;  /* 0x00000924169b7981 */ /* 0x000ea4000c1e1100 */
[----:B--2---:R-:W-:-:S05]  /*5790*/  PRMT R89, R155, 0x8880, RZ ;  /* 0x000088809b597816 */ /* 0x004fca00000000ff */
[----:B------:R-:W-:-:S07]  /*57a0*/  IMAD R164, R89, R154, RZ ;  /* 0x0000009a59a47224 */ /* 0x000fce00078e02ff */
.L_x_52:
[----:B------:R-:W-:Y:S05]  /*57b0*/  BSYNC B1 ;  /* 0x0000000000017941 */ /* 0x000fea0003800000 */
.L_x_51:
[----:B------:R-:W-:Y:S01]  /*57c0*/  @!P5 IMAD R93, R93, R153, R164 ;  /* 0x000000995d5dd224 */ /* 0x000fe200078e02a4 */
[----:B------:R-:W-:Y:S04]  /*57d0*/  BSSY B1, `(.L_x_53) ;  /* 0x0000006000017945 */ /* 0x000fe80003800000 */
[----:B------:R4:W-:Y:S01]  /*57e0*/  @!P5 STG.E.U8 desc[UR36][R158.64+0x9], R93 ;  /* 0x0000095d9e00d986 */ /* 0x0009e2000c101124 */
[----:B------:R-:W-:Y:S05]  /*57f0*/  @P2 BRA `(.L_x_54) ;  /* 0x00000000000c2947 */ /* 0x000fea0003800000 */
[----:B------:R-:W2:Y:S02]  /*5800*/  LDG.E.U8 R155, desc[UR36][R162.64+0x8] ;  /* 0x00000824a29b7981 */ /* 0x000ea4000c1e1100 */
[----:B--2---:R-:W-:-:S05]  /*5810*/  PRMT R89, R155, 0x8880, RZ ;  /* 0x000088809b597816 */ /* 0x004fca00000000ff */
[----:B------:R-:W-:-:S07]  /*5820*/  IMAD R164, R89, R154, RZ ;  /* 0x0000009a59a47224 */ /* 0x000fce00078e02ff */
.L_x_54:
[----:B------:R-:W-:Y:S05]  /*5830*/  BSYNC B1 ;  /* 0x0000000000017941 */ /* 0x000fea0003800000 */
.L_x_53:
        /* <DEDUP_REMOVED lines=11> */
.L_x_56:
[----:B------:R-:W-:Y:S05]  /*58f0*/  BSYNC B1 ;  /* 0x0000000000017941 */ /* 0x000fea0003800000 */
.L_x_55:
[----:B------:R-:W-:Y:S01]  /*5900*/  @!P4 IMAD R95, R95, R153, R164 ;  /* 0x000000995f5fc224 */ /* 0x000fe200078e02a4 */
[----:B------:R-:W-:Y:S04]  /*5910*/  BSSY B1, `(.L_x_57) ;  /* 0x0000006000017945 */ /* 0x000fe80003800000 */
[----:B------:R0:W-:Y:S01]  /*5920*/  @!P4 STG.E.U8 desc[UR36][R8.64+0x9], R95 ;  /* 0x0000095f0800c986 */ /* 0x0001e2000c101124 */
[----:B------:R-:W-:Y:S05]  /*5930*/  @P3 BRA `(.L_x_58) ;  /* 0x00000000000c3947 */ /* 0x000fea0003800000 */
[----:B------:R-:W2:Y:S02]  /*5940*/  LDG.E.U8 R155, desc[UR36][R22.64+0x10] ;  /* 0x00001024169b7981 */ /* 0x000ea4000c1e1100 */
[----:B--2---:R-:W-:-:S05]  /*5950*/  PRMT R89, R155, 0x8880, RZ ;  /* 0x000088809b597816 */ /* 0x004fca00000000ff */
[----:B------:R-:W-:-:S07]  /*5960*/  IMAD R164, R89, R154, RZ ;  /* 0x0000009a59a47224 */ /* 0x000fce00078e02ff */
.L_x_58:
[----:B------:R-:W-:Y:S05]  /*5970*/  BSYNC B1 ;  /* 0x0000000000017941 */ /* 0x000fea0003800000 */
.L_x_57:
[----:B--2---:R-:W-:Y:S01]  /*5980*/  @!P3 IMAD R89, R96, R153, R164 ;  /* 0x000000996059b224 */ /* 0x004fe200078e02a4 */
[----:B------:R-:W-:Y:S04]  /*5990*/  BSSY B1, `(.L_x_59) ;  /* 0x0000006000017945 */ /* 0x000fe80003800000 */
[----:B------:R2:W-:Y:S01]  /*59a0*/  @!P3 STG.E.U8 desc[UR36][R158.64+0x10], R89 ;  /* 0x000010599e00b986 */ /* 0x0005e2000c101124 */
[----:B------:R-:W-:Y:S05]  /*59b0*/  @P5 BRA `(.L_x_60) ;  /* 0x00000000000c5947 */ /* 0x000fea0003800000 */
[----:B------:R-:W2:Y:S02]  /*59c0*/  LDG.E.U8 R155, desc[UR36][R22.64+0x11] ;  /* 0x00001124169b7981 */ /* 0x000ea4000c1e1100 */
[----:B--2---:R-:W-:-:S05]  /*59d0*/  PRMT R89, R155, 0x8880, RZ ;  /* 0x000088809b597816 */ /* 0x004fca00000000ff */
[----:B------:R-:W-:-:S07]  /*59e0*/  IMAD R164, R89, R154, RZ ;  /* 0x0000009a59a47224 */ /* 0x000fce00078e02ff */
.L_x_60:
[----:B------:R-:W-:Y:S05]  /*59f0*/  BSYNC B1 ;  /* 0x0000000000017941 */ /* 0x000fea0003800000 */
.L_x_59:
[----:B------:R-:W-:Y:S01]  /*5a00*/  @!P5 IMAD R97, R97, R153, R164 ;  /* 0x000000996161d224 */ /* 0x000fe200078e02a4 */
[----:B------:R-:W-:Y:S04]  /*5a10*/  BSSY B1, `(.L_x_61) ;  /* 0x0000006000017945 */ /* 0x000fe80003800000 */
[----:B------:R0:W-:Y:S01]  /*5a20*/  @!P5 STG.E.U8 desc[UR36][R158.64+0x11], R97 ;  /* 0x000011619e00d986 */ /* 0x0001e2000c101124 */
[----:B------:R-:W-:Y:S05]  /*5a30*/  @P2 BRA `(.L_x_62) ;  /* 0x00000000000c2947 */ /* 0x000fea0003800000 */
[----:B------:R-:W2:Y:S02]  /*5a40*/  LDG.E.U8 R155, desc[UR36][R162.64+0x10] ;  /* 0x00001024a29b7981 */ /* 0x000ea4000c1e1100 */
[----:B--2---:R-:W-:-:S05]  /*5a50*/  PRMT R89, R155, 0x8880, RZ ;  /* 0x000088809b597816 */ /* 0x004fca00000000ff */
[----:B------:R-:W-:-:S07]  /*5a60*/  IMAD R164, R89, R154, RZ ;  /* 0x0000009a59a47224 */ /* 0x000fce00078e02ff */
.L_x_62:
[----:B------:R-:W-:Y:S05]  /*5a70*/  BSYNC B1 ;  /* 0x0000000000017941 */ /* 0x000fea0003800000 */
.L_x_61:
        /* <DEDUP_REMOVED lines=11> */
.L_x_64:
[----:B------:R-:W-:Y:S05]  /*5b30*/  BSYNC B1 ;  /* 0x0000000000017941 */ /* 0x000fea0003800000 */
.L_x_63:
[----:B------:R-:W-:Y:S01]  /*5b40*/  @!P4 IMAD R99, R99, R153, R164 ;  /* 0x000000996363c224 */ /* 0x000fe200078e02a4 */
[----:B------:R-:W-:Y:S04]  /*5b50*/  BSSY B1, `(.L_x_65) ;  /* 0x0000006000017945 */ /* 0x000fe80003800000 */
[----:B------:R0:W-:Y:S01]  /*5b60*/  @!P4 STG.E.U8 desc[UR36][R8.64+0x11], R99 ;  /* 0x000011630800c986 */ /* 0x0001e2000c101124 */
[----:B------:R-:W-:Y:S05]  /*5b70*/  @P3 BRA `(.L_x_66) ;  /* 0x00000000000c3947 */ /* 0x000fea0003800000 */
[----:B------:R-:W2:Y:S02]  /*5b80*/  LDG.E.U8 R155, desc[UR36][R22.64+0x18] ;  /* 0x00001824169b7981 */ /* 0x000ea4000c1e1100 */
[----:B--2---:R-:W-:-:S05]  /*5b90*/  PRMT R89, R155, 0x8880, RZ ;  /* 0x000088809b597816 */ /* 0x004fca00000000ff */
[----:B------:R-:W-:-:S07]  /*5ba0*/  IMAD R164, R89, R154, RZ ;  /* 0x0000009a59a47224 */ /* 0x000fce00078e02ff */
.L_x_66:
[----:B------:R-:W-:Y:S05]  /*5bb0*/  BSYNC B1 ;  /* 0x0000000000017941 */ /* 0x000fea0003800000 */
.L_x_65:
[----:B--2---:R-:W-:Y:S01]  /*5bc0*/  @!P3 IMAD R89, R100, R153, R164 ;  /* 0x000000996459b224 */ /* 0x004fe200078e02a4 */
[----:B------:R-:W-:Y:S04]  /*5bd0*/  BSSY B1, `(.L_x_67) ;  /* 0x0000006000017945 */ /* 0x000fe80003800000 */
[----:B------:R2:W-:Y:S01]  /*5be0*/  @!P3 STG.E.U8 desc[UR36][R158.64+0x18], R89 ;  /* 0x000018599e00b986 */ /* 0x0005e2000c101124 */
[----:B------:R-:W-:Y:S05]  /*5bf0*/  @P5 BRA `(.L_x_68) ;  /* 0x00000000000c5947 */ /* 0x000fea0003800000 */
[----:B------:R-:W2:Y:S02]  /*5c00*/  LDG.E.U8 R155, desc[UR36][R22.64+0x19] ;  /* 0x00001924169b7981 */ /* 0x000ea4000c1e1100 */
[----:B--2---:R-:W-:-:S05]  /*5c10*/  PRMT R89, R155, 0x8880, RZ ;  /* 0x000088809b597816 */ /* 0x004fca00000000ff */
[----:B------:R-:W-:-:S07]  /*5c20*/  IMAD R164, R89, R154, RZ ;  /* 0x0000009a59a47224 */ /* 0x000fce00078e02ff */
.L_x_68:
[----:B------:R-:W-:Y:S05]  /*5c30*/  BSYNC B1 ;  /* 0x0000000000017941 */ /* 0x000fea0003800000 */
.L_x_67:
[----:B------:R-:W-:Y:S01]  /*5c40*/  @!P5 IMAD R101, R101, R153, R164 ;  /* 0x000000996565d224 */ /* 0x000fe200078e02a4 */
[----:B------:R-:W-:Y:S04]  /*5c50*/  BSSY B1, `(.L_x_69) ;  /* 0x0000006000017945 */ /* 0x000fe80003800000 */
[----:B------:R0:W-:Y:S01]  /*5c60*/  @!P5 STG.E.U8 desc[UR36][R158.64+0x19], R101 ;  /* 0x000019659e00d986 */ /* 0x0001e2000c101124 */
[----:B------:R-:W-:Y:S05]  /*5c70*/  @P2 BRA `(.L_x_70) ;  /* 0x00000000000c2947 */ /* 0x000fea0003800000 */
[----:B------:R-:W2:Y:S02]  /*5c80*/  LDG.E.U8 R155, desc[UR36][R162.64+0x18] ;  /* 0x00001824a29b7981 */ /* 0x000ea4000c1e1100 */
[----:B--2---:R-:W-:-:S05]  /*5c90*/  PRMT R89, R155, 0x8880, RZ ;  /* 0x000088809b597816 */ /* 0x004fca00000000ff */
[----:B------:R-:W-:-:S07]  /*5ca0*/  IMAD R164, R89, R154, RZ ;  /* 0x0000009a59a47224 */ /* 0x000fce00078e02ff */
.L_x_70:
[----:B------:R-:W-:Y:S05]  /*5cb0*/  BSYNC B1 ;  /* 0x0000000000017941 */ /* 0x000fea0003800000 */
.L_x_69:
        /* <DEDUP_REMOVED lines=11> */
.L_x_72:
[----:B------:R-:W-:Y:S05]  /*5d70*/  BSYNC B1 ;  /* 0x0000000000017941 */ /* 0x000fea0003800000 */
.L_x_71:
[----:B------:R-:W-:Y:S01]  /*5d80*/  @!P4 IMAD R103, R103, R153, R164 ;  /* 0x000000996767c224 */ /* 0x000fe200078e02a4 */
[----:B------:R-:W-:Y:S04]  /*5d90*/  BSSY B1, `(.L_x_73) ;  /* 0x0000006000017945 */ /* 0x000fe80003800000 */
[----:B------:R0:W-:Y:S01]  /*5da0*/  @!P4 STG.E.U8 desc[UR36][R8.64+0x19], R103 ;  /* 0x000019670800c986 */ /* 0x0001e2000c101124 */
[----:B------:R-:W-:Y:S05]  /*5db0*/  @P3 BRA `(.L_x_74) ;  /* 0x00000000000c3947 */ /* 0x000fea0003800000 */
[----:B------:R-:W2:Y:S02]  /*5dc0*/  LDG.E.U8 R155, desc[UR36][R22.64+0x20] ;  /* 0x00002024169b7981 */ /* 0x000ea4000c1e1100 */
[----:B--2---:R-:W-:-:S05]  /*5dd0*/  PRMT R89, R155, 0x8880, RZ ;  /* 0x000088809b597816 */ /* 0x004fca00000000ff */
[----:B------:R-:W-:-:S07]  /*5de0*/  IMAD R164, R89, R154, RZ ;  /* 0x0000009a59a47224 */ /* 0x000fce00078e02ff */
.L_x_74:
[----:B------:R-:W-:Y:S05]  /*5df0*/  BSYNC B1 ;  /* 0x0000000000017941 */ /* 0x000fea0003800000 */
.L_x_73:
[----:B--2---:R-:W-:Y:S01]  /*5e00*/  @!P3 IMAD R89, R104, R153, R164 ;  /* 0x000000996859b224 */ /* 0x004fe200078e02a4 */
[----:B------:R-:W-:Y:S04]  /*5e10*/  BSSY B1, `(.L_x_75) ;  /* 0x0000006000017945 */ /* 0x000fe80003800000 */
[----:B------:R2:W-:Y:S01]  /*5e20*/  @!P3 STG.E.U8 desc[UR36][R158.64+0x20], R89 ;  /* 0x000020599e00b986 */ /* 0x0005e2000c101124 */
[----:B------:R-:W-:Y:S05]  /*5e30*/  @P5 BRA `(.L_x_76) ;  /* 0x00000000000c5947 */ /* 0x000fea0003800000 */
[----:B------:R-:W2:Y:S02]  /*5e40*/  LDG.E.U8 R155, desc[UR36][R22.64+0x21] ;  /* 0x00002124169b7981 */ /* 0x000ea4000c1e1100 */
[----:B--2---:R-:W-:-:S05]  /*5e50*/  PRMT R89, R155, 0x8880, RZ ;  /* 0x000088809b597816 */ /* 0x004fca00000000ff */
[----:B------:R-:W-:-:S07]  /*5e60*/  IMAD R164, R89, R154, RZ ;  /* 0x0000009a59a47224 */ /* 0x000fce00078e02ff */
.L_x_76:
[----:B------:R-:W-:Y:S05]  /*5e70*/  BSYNC B1 ;  /* 0x0000000000017941 */ /* 0x000fea0003800000 */
.L_x_75:
[----:B------:R-:W-:Y:S01]  /*5e80*/  @!P5 IMAD R105, R105, R153, R164 ;  /* 0x000000996969d224 */ /* 0x000fe200078e02a4 */
[----:B------:R-:W-:Y:S04]  /*5e90*/  BSSY B1, `(.L_x_77) ;  /* 0x0000006000017945 */ /* 0x000fe80003800000 */
[----:B------:R0:W-:Y:S01]  /*5ea0*/  @!P5 STG.E.U8 desc[UR36][R158.64+0x21], R105 ;  /* 0x000021699e00d986 */ /* 0x0001e2000c101124 */
[----:B------:R-:W-:Y:S05]  /*5eb0*/  @P2 BRA `(.L_x_78) ;  /* 0x00000000000c2947 */ /* 0x000fea0003800000 */
[----:B------:R-:W2:Y:S02]  /*5ec0*/  LDG.E.U8 R155, desc[UR36][R162.64+0x20] ;  /* 0x00002024a29b7981 */ /* 0x000ea4000c1e1100 */
[----:B--2---:R-:W-:-:S05]  /*5ed0*/  PRMT R89, R155, 0x8880, RZ ;  /* 0x000088809b597816 */ /* 0x004fca00000000ff */
[----:B------:R-:W-:-:S07]  /*5ee0*/  IMAD R164, R89, R154, RZ ;  /* 0x0000009a59a47224 */ /* 0x000fce00078e02ff */
.L_x_78:
[----:B------:R-:W-:Y:S05]  /*5ef0*/  BSYNC B1 ;  /* 0x0000000000017941 */ /* 0x000fea0003800000 */
.L_x_77:
        /* <DEDUP_REMOVED lines=11> */
.L_x_80:
[----:B------:R-:W-:Y:S05]  /*5fb0*/  BSYNC B1 ;  /* 0x0000000000017941 */ /* 0x000fea0003800000 */
.L_x_79:
[----:B------:R-:W-:Y:S01]  /*5fc0*/  @!P4 IMAD R107, R107, R153, R164 ;  /* 0x000000996b6bc224 */ /* 0x000fe200078e02a4 */
[----:B------:R-:W-:Y:S04]  /*5fd0*/  BSSY B1, `(.L_x_81) ;  /* 0x0000006000017945 */ /* 0x000fe80003800000 */
[----:B------:R0:W-:Y:S01]  /*5fe0*/  @!P4 STG.E.U8 desc[UR36][R8.64+0x21], R107 ;  /* 0x0000216b0800c986 */ /* 0x0001e2000c101124 */
[----:B------:R-:W-:Y:S05]  /*5ff0*/  @P3 BRA `(.L_x_82) ;  /* 0x00000000000c3947 */ /* 0x000fea0003800000 */
[----:B------:R-:W2:Y:S02]  /*6000*/  LDG.E.U8 R155, desc[UR36][R22.64+0x28] ;  /* 0x00002824169b7981 */ /* 0x000ea4000c1e1100 */
[----:B--2---:R-:W-:-:S05]  /*6010*/  PRMT R89, R155, 0x8880, RZ ;  /* 0x000088809b597816 */ /* 0x004fca00000000ff */
[----:B------:R-:W-:-:S07]  /*6020*/  IMAD R164, R89, R154, RZ ;  /* 0x0000009a59a47224 */ /* 0x000fce00078e02ff */
.L_x_82:
[----:B------:R-:W-:Y:S05]  /*6030*/  BSYNC B1 ;  /* 0x0000000000017941 */ /* 0x000fea0003800000 */
.L_x_81:
[----:B--2---:R-:W-:Y:S01]  /*6040*/  @!P3 IMAD R89, R108, R153, R164 ;  /* 0x000000996c59b224 */ /* 0x004fe200078e02a4 */
[----:B------:R-:W-:Y:S04]  /*6050*/  BSSY B1, `(.L_x_83) ;  /* 0x0000006000017945 */ /* 0x000fe80003800000 */
[----:B------:R2:W-:Y:S01]  /*6060*/  @!P3 STG.E.U8 desc[UR36][R158.64+0x28], R89 ;  /* 0x000028599e00b986 */ /* 0x0005e2000c101124 */
[----:B------:R-:W-:Y:S05]  /*6070*/  @P5 BRA `(.L_x_84) ;  /* 0x00000000000c5947 */ /* 0x000fea0003800000 */
[----:B------:R-:W2:Y:S02]  /*6080*/  LDG.E.U8 R155, desc[UR36][R22.64+0x29] ;  /* 0x00002924169b7981 */ /* 0x000ea4000c1e1100 */
[----:B--2---:R-:W-:-:S05]  /*6090*/  PRMT R89, R155, 0x8880, RZ ;  /* 0x000088809b597816 */ /* 0x004fca00000000ff */
[----:B------:R-:W-:-:S07]  /*60a0*/  IMAD R164, R89, R154, RZ ;  /* 0x0000009a59a47224 */ /* 0x000fce00078e02ff */
.L_x_84:
[----:B------:R-:W-:Y:S05]  /*60b0*/  BSYNC B1 ;  /* 0x0000000000017941 */ /* 0x000fea0003800000 */
.L_x_83:
[----:B------:R-:W-:Y:S01]  /*60c0*/  @!P5 IMAD R109, R109, R153, R164 ;  /* 0x000000996d6dd224 */ /* 0x000fe200078e02a4 */
[----:B------:R-:W-:Y:S04]  /*60d0*/  BSSY B1, `(.L_x_85) ;  /* 0x0000006000017945 */ /* 0x000fe80003800000 */
[----:B------:R0:W-:Y:S01]  /*60e0*/  @!P5 STG.E.U8 desc[UR36][R158.64+0x29], R109 ;  /* 0x0000296d9e00d986 */ /* 0x0001e2000c101124 */
[----:B------:R-:W-:Y:S05]  /*60f0*/  @P2 BRA `(.L_x_86) ;  /* 0x00000000000c2947 */ /* 0x000fea0003800000 */
[----:B------:R-:W2:Y:S02]  /*6100*/  LDG.E.U8 R155, desc[UR36][R162.64+0x28] ;  /* 0x00002824a29b7981 */ /* 0x000ea4000c1e1100 */
[----:B--2---:R-:W-:-:S05]  /*6110*/  PRMT R89, R155, 0x8880, RZ ;  /* 0x000088809b597816 */ /* 0x004fca00000000ff */
[----:B------:R-:W-:-:S07]  /*6120*/  IMAD R164, R89, R154, RZ ;  /* 0x0000009a59a47224 */ /* 0x000fce00078e02ff */
.L_x_86:
[----:B------:R-:W-:Y:S05]  /*6130*/  BSYNC B1 ;  /* 0x0000000000017941 */ /* 0x000fea0003800000 */
.L_x_85:
        /* <DEDUP_REMOVED lines=11> */
.L_x_88:
[----:B------:R-:W-:Y:S05]  /*61f0*/  BSYNC B1 ;  /* 0x0000000000017941 */ /* 0x000fea0003800000 */
.L_x_87:
[----:B------:R-:W-:Y:S01]  /*6200*/  @!P4 IMAD R111, R111, R153, R164 ;  /* 0x000000996f6fc224 */ /* 0x000fe200078e02a4 */
[----:B------:R-:W-:Y:S04]  /*6210*/  BSSY B1, `(.L_x_89) ;  /* 0x0000006000017945 */ /* 0x000fe80003800000 */
[----:B------:R0:W-:Y:S01]  /*6220*/  @!P4 STG.E.U8 desc[UR36][R8.64+0x29], R111 ;  /* 0x0000296f0800c986 */ /* 0x0001e2000c101124 */
[----:B------:R-:W-:Y:S05]  /*6230*/  @P3 BRA `(.L_x_90) ;  /* 0x00000000000c3947 */ /* 0x000fea0003800000 */
[----:B------:R-:W2:Y:S02]  /*6240*/  LDG.E.U8 R155, desc[UR36][R22.64+0x30] ;  /* 0x00003024169b7981 */ /* 0x000ea4000c1e1100 */
[----:B--2---:R-:W-:-:S05]  /*6250*/  PRMT R89, R155, 0x8880, RZ ;  /* 0x000088809b597816 */ /* 0x004fca00000000ff */
[----:B------:R-:W-:-:S07]  /*6260*/  IMAD R164, R89, R154, RZ ;  /* 0x0000009a59a47224 */ /* 0x000fce00078e02ff */
.L_x_90:
[----:B------:R-:W-:Y:S05]  /*6270*/  BSYNC B1 ;  /* 0x0000000000017941 */ /* 0x000fea0003800000 */
.L_x_89:
[----:B--2---:R-:W-:Y:S01]  /*6280*/  @!P3 IMAD R89, R112, R153, R164 ;  /* 0x000000997059b224 */ /* 0x004fe200078e02a4 */
[----:B------:R-:W-:Y:S04]  /*6290*/  BSSY B1, `(.L_x_91) ;  /* 0x0000006000017945 */ /* 0x000fe80003800000 */
[----:B------:R2:W-:Y:S01]  /*62a0*/  @!P3 STG.E.U8 desc[UR36][R158.64+0x30], R89 ;  /* 0x000030599e00b986 */ /* 0x0005e2000c101124 */
[----:B------:R-:W-:Y:S05]  /*62b0*/  @P5 BRA `(.L_x_92) ;  /* 0x00000000000c5947 */ /* 0x000fea0003800000 */
[----:B------:R-:W2:Y:S02]  /*62c0*/  LDG.E.U8 R155, desc[UR36][R22.64+0x31] ;  /* 0x00003124169b7981 */ /* 0x000ea4000c1e1100 */
[----:B--2---:R-:W-:-:S05]  /*62d0*/  PRMT R89, R155, 0x8880, RZ ;  /* 0x000088809b597816 */ /* 0x004fca00000000ff */
[----:B------:R-:W-:-:S07]  /*62e0*/  IMAD R164, R89, R154, RZ ;  /* 0x0000009a59a47224 */ /* 0x000fce00078e02ff */
.L_x_92:
[----:B------:R-:W-:Y:S05]  /*62f0*/  BSYNC B1 ;  /* 0x0000000000017941 */ /* 0x000fea0003800000 */
.L_x_91:
[----:B------:R-:W-:Y:S01]  /*6300*/  @!P5 IMAD R113, R113, R153, R164 ;  /* 0x000000997171d224 */ /* 0x000fe200078e02a4 */
[----:B------:R-:W-:Y:S04]  /*6310*/  BSSY B1, `(.L_x_93) ;  /* 0x0000006000017945 */ /* 0x000fe80003800000 */
[----:B------:R0:W-:Y:S01]  /*6320*/  @!P5 STG.E.U8 desc[UR36][R158.64+0x31], R113 ;  /* 0x000031719e00d986 */ /* 0x0001e2000c101124 */
[----:B------:R-:W-:Y:S05]  /*6330*/  @P2 BRA `(.L_x_94) ;  /* 0x00000000000c2947 */ /* 0x000fea0003800000 */
[----:B------:R-:W2:Y:S02]  /*6340*/  LDG.E.U8 R155, desc[UR36][R162.64+0x30] ;  /* 0x00003024a29b7981 */ /* 0x000ea4000c1e1100 */
[----:B--2---:R-:W-:-:S05]  /*6350*/  PRMT R89, R155, 0x8880, RZ ;  /* 0x000088809b597816 */ /* 0x004fca00000000ff */
[----:B------:R-:W-:-:S07]  /*6360*/  IMAD R164, R89, R154, RZ ;  /* 0x0000009a59a47224 */ /* 0x000fce00078e02ff */
.L_x_94:
[----:B------:R-:W-:Y:S05]  /*6370*/  BSYNC B1 ;  /* 0x0000000000017941 */ /* 0x000fea0003800000 */
.L_x_93:
        /* <DEDUP_REMOVED lines=11> */
.L_x_96:
[----:B------:R-:W-:Y:S05]  /*6430*/  BSYNC B1 ;  /* 0x0000000000017941 */ /* 0x000fea0003800000 */
.L_x_95:
[----:B------:R-:W-:Y:S01]  /*6440*/  @!P4 IMAD R115, R115, R153, R164 ;  /* 0x000000997373c224 */ /* 0x000fe200078e02a4 */
[----:B------:R-:W-:Y:S04]  /*6450*/  BSSY B1, `(.L_x_97) ;  /* 0x0000006000017945 */ /* 0x000fe80003800000 */
[----:B------:R0:W-:Y:S01]  /*6460*/  @!P4 STG.E.U8 desc[UR36][R8.64+0x31], R115 ;  /* 0x000031730800c986 */ /* 0x0001e2000c101124 */
[----:B------:R-:W-:Y:S05]  /*6470*/  @P3 BRA `(.L_x_98) ;  /* 0x00000000000c3947 */ /* 0x000fea0003800000 */
[----:B------:R-:W2:Y:S02]  /*6480*/  LDG.E.U8 R155, desc[UR36][R22.64+0x38] ;  /* 0x00003824169b7981 */ /* 0x000ea4000c1e1100 */
[----:B--2---:R-:W-:-:S05]  /*6490*/  PRMT R89, R155, 0x8880, RZ ;  /* 0x000088809b597816 */ /* 0x004fca00000000ff */
[----:B------:R-:W-:-:S07]  /*64a0*/  IMAD R164, R89, R154, RZ ;  /* 0x0000009a59a47224 */ /* 0x000fce00078e02ff */
.L_x_98:
[----:B------:R-:W-:Y:S05]  /*64b0*/  BSYNC B1 ;  /* 0x0000000000017941 */ /* 0x000fea0003800000 */
.L_x_97:
[----:B--2---:R-:W-:Y:S01]  /*64c0*/  @!P3 IMAD R89, R116, R153, R164 ;  /* 0x000000997459b224 */ /* 0x004fe200078e02a4 */
[----:B------:R-:W-:Y:S04]  /*64d0*/  BSSY B1, `(.L_x_99) ;  /* 0x0000006000017945 */ /* 0x000fe80003800000 */
[----:B------:R2:W-:Y:S01]  /*64e0*/  @!P3 STG.E.U8 desc[UR36][R158.64+0x38], R89 ;  /* 0x000038599e00b986 */ /* 0x0005e2000c101124 */
[----:B------:R-:W-:Y:S05]  /*64f0*/  @P5 BRA `(.L_x_100) ;  /* 0x00000000000c5947 */ /* 0x000fea0003800000 */
[----:B------:R-:W2:Y:S02]  /*6500*/  LDG.E.U8 R155, desc[UR36][R22.64+0x39] ;  /* 0x00003924169b7981 */ /* 0x000ea4000c1e1100 */
[----:B--2---:R-:W-:-:S05]  /*6510*/  PRMT R89, R155, 0x8880, RZ ;  /* 0x000088809b597816 */ /* 0x004fca00000000ff */
[----:B------:R-:W-:-:S07]  /*6520*/  IMAD R164, R89, R154, RZ ;  /* 0x0000009a59a47224 */ /* 0x000fce00078e02ff */
.L_x_100:
[----:B------:R-:W-:Y:S05]  /*6530*/  BSYNC B1 ;  /* 0x0000000000017941 */ /* 0x000fea0003800000 */
.L_x_99:
[----:B------:R-:W-:Y:S01]  /*6540*/  @!P5 IMAD R117, R117, R153, R164 ;  /* 0x000000997575d224 */ /* 0x000fe200078e02a4 */
[----:B------:R-:W-:Y:S04]  /*6550*/  BSSY B1, `(.L_x_101) ;  /* 0x0000006000017945 */ /* 0x000fe80003800000 */
[----:B------:R0:W-:Y:S01]  /*6560*/  @!P5 STG.E.U8 desc[UR36][R158.64+0x39], R117 ;  /* 0x000039759e00d986 */ /* 0x0001e2000c101124 */
[----:B------:R-:W-:Y:S05]  /*6570*/  @P2 BRA `(.L_x_102) ;  /* 0x00000000000c2947 */ /* 0x000fea0003800000 */
[----:B------:R-:W2:Y:S02]  /*6580*/  LDG.E.U8 R155, desc[UR36][R162.64+0x38] ;  /* 0x00003824a29b7981 */ /* 0x000ea4000c1e1100 */
[----:B--2---:R-:W-:-:S05]  /*6590*/  PRMT R89, R155, 0x8880, RZ ;  /* 0x000088809b597816 */ /* 0x004fca00000000ff */
[----:B------:R-:W-:-:S07]  /*65a0*/  IMAD R164, R89, R154, RZ ;  /* 0x0000009a59a47224 */ /* 0x000fce00078e02ff */
.L_x_102:
[----:B------:R-:W-:Y:S05]  /*65b0*/  BSYNC B1 ;  /* 0x0000000000017941 */ /* 0x000fea0003800000 */
.L_x_101:
        /* <DEDUP_REMOVED lines=11> */
.L_x_104:
[----:B------:R-:W-:Y:S05]  /*6670*/  BSYNC B1 ;  /* 0x0000000000017941 */ /* 0x000fea0003800000 */
.L_x_103:
[----:B------:R-:W-:Y:S01]  /*6680*/  @!P4 IMAD R119, R119, R153, R164 ;  /* 0x000000997777c224 */ /* 0x000fe200078e02a4 */
[----:B------:R-:W-:Y:S04]  /*6690*/  BSSY B1, `(.L_x_105) ;  /* 0x0000006000017945 */ /* 0x000fe80003800000 */
[----:B------:R0:W-:Y:S01]  /*66a0*/  @!P4 STG.E.U8 desc[UR36][R8.64+0x39], R119 ;  /* 0x000039770800c986 */ /* 0x0001e2000c101124 */
[----:B------:R-:W-:Y:S05]  /*66b0*/  @P3 BRA `(.L_x_106) ;  /* 0x00000000000c3947 */ /* 0x000fea0003800000 */
[----:B------:R-:W2:Y:S02]  /*66c0*/  LDG.E.U8 R155, desc[UR36][R22.64+0x40] ;  /* 0x00004024169b7981 */ /* 0x000ea4000c1e1100 */
[----:B--2---:R-:W-:-:S05]  /*66d0*/  PRMT R89, R155, 0x8880, RZ ;  /* 0x000088809b597816 */ /* 0x004fca00000000ff */
[----:B------:R-:W-:-:S07]  /*66e0*/  IMAD R164, R89, R154, RZ ;  /* 0x0000009a59a47224 */ /* 0x000fce00078e02ff */
.L_x_106:
[----:B------:R-:W-:Y:S05]  /*66f0*/  BSYNC B1 ;  /* 0x0000000000017941 */ /* 0x000fea0003800000 */
.L_x_105:
[----:B--2---:R-:W-:Y:S01]  /*6700*/  @!P3 IMAD R89, R120, R153, R164 ;  /* 0x000000997859b224 */ /* 0x004fe200078e02a4 */
[----:B------:R-:W-:Y:S04]  /*6710*/  BSSY B1, `(.L_x_107) ;  /* 0x0000006000017945 */ /* 0x000fe80003800000 */
[----:B------:R2:W-:Y:S01]  /*6720*/  @!P3 STG.E.U8 desc[UR36][R158.64+0x40], R89 ;  /* 0x000040599e00b986 */ /* 0x0005e2000c101124 */
[----:B------:R-:W-:Y:S05]  /*6730*/  @P5 BRA `(.L_x_108) ;  /* 0x00000000000c5947 */ /* 0x000fea0003800000 */
[----:B------:R-:W2:Y:S02]  /*6740*/  LDG.E.U8 R155, desc[UR36][R22.64+0x41] ;  /* 0x00004124169b7981 */ /* 0x000ea4000c1e1100 */
[----:B--2---:R-:W-:-:S05]  /*6750*/  PRMT R89, R155, 0x8880, RZ ;  /* 0x000088809b597816 */ /* 0x004fca00000000ff */
[----:B------:R-:W-:-:S07]  /*6760*/  IMAD R164, R89, R154, RZ ;  /* 0x0000009a59a47224 */ /* 0x000fce00078e02ff */
.L_x_108:
[----:B------:R-:W-:Y:S05]  /*6770*/  BSYNC B1 ;  /* 0x0000000000017941 */ /* 0x000fea0003800000 */
.L_x_107:
[----:B------:R-:W-:Y:S01]  /*6780*/  @!P5 IMAD R121, R121, R153, R164 ;  /* 0x000000997979d224 */ /* 0x000fe200078e02a4 */
[----:B------:R-:W-:Y:S04]  /*6790*/  BSSY B1, `(.L_x_109) ;  /* 0x0000006000017945 */ /* 0x000fe80003800000 */
[----:B------:R0:W-:Y:S01]  /*67a0*/  @!P5 STG.E.U8 desc[UR36][R158.64+0x41], R121 ;  /* 0x000041799e00d986 */ /* 0x0001e2000c101124 */
[----:B------:R-:W-:Y:S05]  /*67b0*/  @P2 BRA `(.L_x_110) ;  /* 0x00000000000c2947 */ /* 0x000fea0003800000 */
[----:B------:R-:W2:Y:S02]  /*67c0*/  LDG.E.U8 R155, desc[UR36][R162.64+0x40] ;  /* 0x00004024a29b7981 */ /* 0x000ea4000c1e1100 */
[----:B--2---:R-:W-:-:S05]  /*67d0*/  PRMT R89, R155, 0x8880, RZ ;  /* 0x000088809b597816 */ /* 0x004fca00000000ff */
[----:B------:R-:W-:-:S07]  /*67e0*/  IMAD R164, R89, R154, RZ ;  /* 0x0000009a59a47224 */ /* 0x000fce00078e02ff */
.L_x_110:
[----:B------:R-:W-:Y:S05]  /*67f0*/  BSYNC B1 ;  /* 0x0000000000017941 */ /* 0x000fea0003800000 */
.L_x_109:
        /* <DEDUP_REMOVED lines=11> */
.L_x_112:
[----:B------:R-:W-:Y:S05]  /*68b0*/  BSYNC B1 ;  /* 0x0000000000017941 */ /* 0x000fea0003800000 */
.L_x_111:
[----:B------:R-:W-:Y:S01]  /*68c0*/  @!P4 IMAD R123, R123, R153, R164 ;  /* 0x000000997b7bc224 */ /* 0x000fe200078e02a4 */
[----:B------:R-:W-:Y:S04]  /*68d0*/  BSSY B1, `(.L_x_113) ;  /* 0x0000006000017945 */ /* 0x000fe80003800000 */
[----:B------:R0:W-:Y:S01]  /*68e0*/  @!P4 STG.E.U8 desc[UR36][R8.64+0x41], R123 ;  /* 0x0000417b0800c986 */ /* 0x0001e2000c101124 */
[----:B------:R-:W-:Y:S05]  /*68f0*/  @P3 BRA `(.L_x_114) ;  /* 0x00000000000c3947 */ /* 0x000fea0003800000 */
[----:B------:R-:W2:Y:S02]  /*6900*/  LDG.E.U8 R155, desc[UR36][R22.64+0x48] ;  /* 0x00004824169b7981 */ /* 0x000ea4000c1e1100 */
[----:B--2---:R-:W-:-:S05]  /*6910*/  PRMT R89, R155, 0x8880, RZ ;  /* 0x000088809b597816 */ /* 0x004fca00000000ff */
[----:B------:R-:W-:-:S07]  /*6920*/  IMAD R164, R89, R154, RZ ;  /* 0x0000009a59a47224 */ /* 0x000fce00078e02ff */
.L_x_114:
[----:B------:R-:W-:Y:S05]  /*6930*/  BSYNC B1 ;  /* 0x0000000000017941 */ /* 0x000fea0003800000 */
.L_x_113:
[----:B--2---:R-:W-:Y:S01]  /*6940*/  @!P3 IMAD R89, R124, R153, R164 ;  /* 0x000000997c59b224 */ /* 0x004fe200078e02a4 */
[----:B------:R-:W-:Y:S04]  /*6950*/  BSSY B1, `(.L_x_115) ;  /* 0x0000006000017945 */ /* 0x000fe80003800000 */
[----:B------:R2:W-:Y:S01]  /*6960*/  @!P3 STG.E.U8 desc[UR36][R158.64+0x48], R89 ;  /* 0x000048599e00b986 */ /* 0x0005e2000c101124 */
[----:B------:R-:W-:Y:S05]  /*6970*/  @P5 BRA `(.L_x_116) ;  /* 0x00000000000c5947 */ /* 0x000fea0003800000 */
[----:B------:R-:W2:Y:S02]  /*6980*/  LDG.E.U8 R155, desc[UR36][R22.64+0x49] ;  /* 0x00004924169b7981 */ /* 0x000ea4000c1e1100 */
[----:B--2---:R-:W-:-:S05]  /*6990*/  PRMT R89, R155, 0x8880, RZ ;  /* 0x000088809b597816 */ /* 0x004fca00000000ff */
[----:B------:R-:W-:-:S07]  /*69a0*/  IMAD R164, R89, R154, RZ ;  /* 0x0000009a59a47224 */ /* 0x000fce00078e02ff */
.L_x_116:
[----:B------:R-:W-:Y:S05]  /*69b0*/  BSYNC B1 ;  /* 0x0000000000017941 */ /* 0x000fea0003800000 */
.L_x_115:
[----:B------:R-:W-:Y:S01]  /*69c0*/  @!P5 IMAD R125, R125, R153, R164 ;  /* 0x000000997d7dd224 */ /* 0x000fe200078e02a4 */
[----:B------:R-:W-:Y:S04]  /*69d0*/  BSSY B1, `(.L_x_117) ;  /* 0x0000006000017945 */ /* 0x000fe80003800000 */
[----:B------:R0:W-:Y:S01]  /*69e0*/  @!P5 STG.E.U8 desc[UR36][R158.64+0x49], R125 ;  /* 0x0000497d9e00d986 */ /* 0x0001e2000c101124 */
[----:B------:R-:W-:Y:S05]  /*69f0*/  @P2 BRA `(.L_x_118) ;  /* 0x00000000000c2947 */ /* 0x000fea0003800000 */
[----:B------:R-:W2:Y:S02]  /*6a00*/  LDG.E.U8 R155, desc[UR36][R162.64+0x48] ;  /* 0x00004824a29b7981 */ /* 0x000ea4000c1e1100 */
[----:B--2---:R-:W-:-:S05]  /*6a10*/  PRMT R89, R155, 0x8880, RZ ;  /* 0x000088809b597816 */ /* 0x004fca00000000ff */
[----:B------:R-:W-:-:S07]  /*6a20*/  IMAD R164, R89, R154, RZ ;  /* 0x0000009a59a47224 */ /* 0x000fce00078e02ff */
.L_x_118:
[----:B------:R-:W-:Y:S05]  /*6a30*/  BSYNC B1 ;  /* 0x0000000000017941 */ /* 0x000fea0003800000 */
.L_x_117:
        /* <DEDUP_REMOVED lines=11> */
.L_x_120:
[----:B------:R-:W-:Y:S05]  /*6af0*/  BSYNC B1 ;  /* 0x0000000000017941 */ /* 0x000fea0003800000 */
.L_x_119:
[----:B------:R-:W-:Y:S01]  /*6b00*/  @!P4 IMAD R127, R127, R153, R164 ;  /* 0x000000997f7fc224 */ /* 0x000fe200078e02a4 */
[----:B------:R-:W-:Y:S04]  /*6b10*/  BSSY B1, `(.L_x_121) ;  /* 0x0000006000017945 */ /* 0x000fe80003800000 */
[----:B------:R0:W-:Y:S01]  /*6b20*/  @!P4 STG.E.U8 desc[UR36][R8.64+0x49], R127 ;  /* 0x0000497f0800c986 */ /* 0x0001e2000c101124 */
[----:B------:R-:W-:Y:S05]  /*6b30*/  @P3 BRA `(.L_x_122) ;  /* 0x00000000000c3947 */ /* 0x000fea0003800000 */
[----:B------:R-:W2:Y:S02]  /*6b40*/  LDG.E.U8 R155, desc[UR36][R22.64+0x50] ;  /* 0x00005024169b7981 */ /* 0x000ea4000c1e1100 */
[----:B--2---:R-:W-:-:S05]  /*6b50*/  PRMT R89, R155, 0x8880, RZ ;  /* 0x000088809b597816 */ /* 0x004fca00000000ff */
[----:B------:R-:W-:-:S07]  /*6b60*/  IMAD R164, R89, R154, RZ ;  /* 0x0000009a59a47224 */ /* 0x000fce00078e02ff */
.L_x_122:
[----:B------:R-:W-:Y:S05]  /*6b70*/  BSYNC B1 ;  /* 0x0000000000017941 */ /* 0x000fea0003800000 */
.L_x_121:
[----:B--2---:R-:W-:Y:S01]  /*6b80*/  @!P3 IMAD R89, R128, R153, R164 ;  /* 0x000000998059b224 */ /* 0x004fe200078e02a4 */
[----:B------:R-:W-:Y:S04]  /*6b90*/  BSSY B1, `(.L_x_123) ;  /* 0x0000006000017945 */ /* 0x000fe80003800000 */
[----:B------:R2:W-:Y:S01]  /*6ba0*/  @!P3 STG.E.U8 desc[UR36][R158.64+0x50], R89 ;  /* 0x000050599e00b986 */ /* 0x0005e2000c101124 */
[----:B------:R-:W-:Y:S05]  /*6bb0*/  @P5 BRA `(.L_x_124) ;  /* 0x00000000000c5947 */ /* 0x000fea0003800000 */
[----:B------:R-:W2:Y:S02]  /*6bc0*/  LDG.E.U8 R155, desc[UR36][R22.64+0x51] ;  /* 0x00005124169b7981 */ /* 0x000ea4000c1e1100 */
[----:B--2---:R-:W-:-:S05]  /*6bd0*/  PRMT R89, R155, 0x8880, RZ ;  /* 0x000088809b597816 */ /* 0x004fca00000000ff */
[----:B------:R-:W-:-:S07]  /*6be0*/  IMAD R164, R89, R154, RZ ;  /* 0x0000009a59a47224 */ /* 0x000fce00078e02ff */
.L_x_124:
[----:B------:R-:W-:Y:S05]  /*6bf0*/  BSYNC B1 ;  /* 0x0000000000017941 */ /* 0x000fea0003800000 */
.L_x_123:
[----:B------:R-:W-:Y:S01]  /*6c00*/  @!P5 IMAD R129, R129, R153, R164 ;  /* 0x000000998181d224 */ /* 0x000fe200078e02a4 */
[----:B------:R-:W-:Y:S04]  /*6c10*/  BSSY B1, `(.L_x_125) ;  /* 0x0000006000017945 */ /* 0x000fe80003800000 */
[----:B------:R0:W-:Y:S01]  /*6c20*/  @!P5 STG.E.U8 desc[UR36][R158.64+0x51], R129 ;  /* 0x000051819e00d986 */ /* 0x0001e2000c101124 */
[----:B------:R-:W-:Y:S05]  /*6c30*/  @P2 BRA `(.L_x_126) ;  /* 0x00000000000c2947 */ /* 0x000fea0003800000 */
[----:B------:R-:W2:Y:S02]  /*6c40*/  LDG.E.U8 R155, desc[UR36][R162.64+0x50] ;  /* 0x00005024a29b7981 */ /* 0x000ea4000c1e1100 */
[----:B--2---:R-:W-:-:S05]  /*6c50*/  PRMT R89, R155, 0x8880, RZ ;  /* 0x000088809b597816 */ /* 0x004fca00000000ff */
[----:B------:R-:W-:-:S07]  /*6c60*/  IMAD R164, R89, R154, RZ ;  /* 0x0000009a59a47224 */ /* 0x000fce00078e02ff */
.L_x_126:
[----:B------:R-:W-:Y:S05]  /*6c70*/  BSYNC B1 ;  /* 0x0000000000017941 */ /* 0x000fea0003800000 */
.L_x_125:
        /* <DEDUP_REMOVED lines=11> */
.L_x_128:
[----:B------:R-:W-:Y:S05]  /*6d30*/  BSYNC B1 ;  /* 0x0000000000017941 */ /* 0x000fea0003800000 */
.L_x_127:
[----:B------:R-:W-:Y:S01]  /*6d40*/  @!P4 IMAD R131, R131, R153, R164 ;  /* 0x000000998383c224 */ /* 0x000fe200078e02a4 */
[----:B------:R-:W-:Y:S04]  /*6d50*/  BSSY B1, `(.L_x_129) ;  /* 0x0000006000017945 */ /* 0x000fe80003800000 */
[----:B------:R0:W-:Y:S01]  /*6d60*/  @!P4 STG.E.U8 desc[UR36][R8.64+0x51], R131 ;  /* 0x000051830800c986 */ /* 0x0001e2000c101124 */
[----:B------:R-:W-:Y:S05]  /*6d70*/  @P3 BRA `(.L_x_130) ;  /* 0x00000000000c3947 */ /* 0x000fea0003800000 */
[----:B------:R-:W2:Y:S02]  /*6d80*/  LDG.E.U8 R155, desc[UR36][R22.64+0x58] ;  /* 0x00005824169b7981 */ /* 0x000ea4000c1e1100 */
[----:B--2---:R-:W-:-:S05]  /*6d90*/  PRMT R89, R155, 0x8880, RZ ;  /* 0x000088809b597816 */ /* 0x004fca00000000ff */
[----:B------:R-:W-:-:S07]  /*6da0*/  IMAD R164, R89, R154, RZ ;  /* 0x0000009a59a47224 */ /* 0x000fce00078e02ff */
.L_x_130:
[----:B------:R-:W-:Y:S05]  /*6db0*/  BSYNC B1 ;  /* 0x0000000000017941 */ /* 0x000fea0003800000 */
.L_x_129:
[----:B--2---:R-:W-:Y:S01]  /*6dc0*/  @!P3 IMAD R89, R132, R153, R164 ;  /* 0x000000998459b224 */ /* 0x004fe200078e02a4 */
[----:B------:R-:W-:Y:S04]  /*6dd0*/  BSSY B1, `(.L_x_131) ;  /* 0x0000006000017945 */ /* 0x000fe80003800000 */
[----:B------:R2:W-:Y:S01]  /*6de0*/  @!P3 STG.E.U8 desc[UR36][R158.64+0x58], R89 ;  /* 0x000058599e00b986 */ /* 0x0005e2000c101124 */
[----:B------:R-:W-:Y:S05]  /*6df0*/  @P5 BRA `(.L_x_132) ;  /* 0x00000000000c5947 */ /* 0x000fea0003800000 */
[----:B------:R-:W2:Y:S02]  /*6e00*/  LDG.E.U8 R155, desc[UR36][R22.64+0x59] ;  /* 0x00005924169b7981 */ /* 0x000ea4000c1e1100 */
[----:B--2---:R-:W-:-:S05]  /*6e10*/  PRMT R89, R155, 0x8880, RZ ;  /* 0x000088809b597816 */ /* 0x004fca00000000ff */
[----:B------:R-:W-:-:S07]  /*6e20*/  IMAD R164, R89, R154, RZ ;  /* 0x0000009a59a47224 */ /* 0x000fce00078e02ff */
.L_x_132:
[----:B------:R-:W-:Y:S05]  /*6e30*/  BSYNC B1 ;  /* 0x0000000000017941 */ /* 0x000fea0003800000 */
.L_x_131:
[----:B------:R-:W-:Y:S01]  /*6e40*/  @!P5 IMAD R133, R133, R153, R164 ;  /* 0x000000998585d224 */ /* 0x000fe200078e02a4 */
[----:B------:R-:W-:Y:S04]  /*6e50*/  BSSY B1, `(.L_x_133) ;  /* 0x0000006000017945 */ /* 0x000fe80003800000 */
[----:B------:R0:W-:Y:S01]  /*6e60*/  @!P5 STG.E.U8 desc[UR36][R158.64+0x59], R133 ;  /* 0x000059859e00d986 */ /* 0x0001e2000c101124 */
[----:B------:R-:W-:Y:S05]  /*6e70*/  @P2 BRA `(.L_x_134) ;  /* 0x00000000000c2947 */ /* 0x000fea0003800000 */
[----:B------:R-:W2:Y:S02]  /*6e80*/  LDG.E.U8 R155, desc[UR36][R162.64+0x58] ;  /* 0x00005824a29b7981 */ /* 0x000ea4000c1e1100 */
[----:B--2---:R-:W-:-:S05]  /*6e90*/  PRMT R89, R155, 0x8880, RZ ;  /* 0x000088809b597816 */ /* 0x004fca00000000ff */
[----:B------:R-:W-:-:S07]  /*6ea0*/  IMAD R164, R89, R154, RZ ;  /* 0x0000009a59a47224 */ /* 0x000fce00078e02ff */
.L_x_134:
[----:B------:R-:W-:Y:S05]  /*6eb0*/  BSYNC B1 ;  /* 0x0000000000017941 */ /* 0x000fea0003800000 */
.L_x_133:
        /* <DEDUP_REMOVED lines=11> */
.L_x_136:
[----:B------:R-:W-:Y:S05]  /*6f70*/  BSYNC B1 ;  /* 0x0000000000017941 */ /* 0x000fea0003800000 */
.L_x_135:
[----:B------:R-:W-:Y:S01]  /*6f80*/  @!P4 IMAD R135, R135, R153, R164 ;  /* 0x000000998787c224 */ /* 0x000fe200078e02a4 */
[----:B------:R-:W-:Y:S04]  /*6f90*/  BSSY B1, `(.L_x_137) ;  /* 0x0000006000017945 */ /* 0x000fe80003800000 */
[----:B------:R0:W-:Y:S01]  /*6fa0*/  @!P4 STG.E.U8 desc[UR36][R8.64+0x59], R135 ;  /* 0x000059870800c986 */ /* 0x0001e2000c101124 */
[----:B------:R-:W-:Y:S05]  /*6fb0*/  @P3 BRA `(.L_x_138) ;  /* 0x00000000000c3947 */ /* 0x000fea0003800000 */
[----:B------:R-:W2:Y:S02]  /*6fc0*/  LDG.E.U8 R155, desc[UR36][R22.64+0x60] ;  /* 0x00006024169b7981 */ /* 0x000ea4000c1e1100 */
[----:B--2---:R-:W-:-:S05]  /*6fd0*/  PRMT R89, R155, 0x8880, RZ ;  /* 0x000088809b597816 */ /* 0x004fca00000000ff */
[----:B------:R-:W-:-:S07]  /*6fe0*/  IMAD R164, R89, R154, RZ ;  /* 0x0000009a59a47224 */ /* 0x000fce00078e02ff */
.L_x_138:
[----:B------:R-:W-:Y:S05]  /*6ff0*/  BSYNC B1 ;  /* 0x0000000000017941 */ /* 0x000fea0003800000 */
.L_x_137:
[----:B--2---:R-:W-:Y:S01]  /*7000*/  @!P3 IMAD R89, R136, R153, R164 ;  /* 0x000000998859b224 */ /* 0x004fe200078e02a4 */
[----:B------:R-:W-:Y:S04]  /*7010*/  BSSY B1, `(.L_x_139) ;  /* 0x0000006000017945 */ /* 0x000fe80003800000 */
[----:B------:R2:W-:Y:S01]  /*7020*/  @!P3 STG.E.U8 desc[UR36][R158.64+0x60], R89 ;  /* 0x000060599e00b986 */ /* 0x0005e2000c101124 */
[----:B------:R-:W-:Y:S05]  /*7030*/  @P5 BRA `(.L_x_140) ;  /* 0x00000000000c5947 */ /* 0x000fea0003800000 */
[----:B------:R-:W2:Y:S02]  /*7040*/  LDG.E.U8 R155, desc[UR36][R22.64+0x61] ;  /* 0x00006124169b7981 */ /* 0x000ea4000c1e1100 */
[----:B--2---:R-:W-:-:S05]  /*7050*/  PRMT R89, R155, 0x8880, RZ ;  /* 0x000088809b597816 */ /* 0x004fca00000000ff */
[----:B------:R-:W-:-:S07]  /*7060*/  IMAD R164, R89, R154, RZ ;  /* 0x0000009a59a47224 */ /* 0x000fce00078e02ff */
.L_x_140:
[----:B------:R-:W-:Y:S05]  /*7070*/  BSYNC B1 ;  /* 0x0000000000017941 */ /* 0x000fea0003800000 */
.L_x_139:
[----:B------:R-:W-:Y:S01]  /*7080*/  @!P5 IMAD R137, R137, R153, R164 ;  /* 0x000000998989d224 */ /* 0x000fe200078e02a4 */
[----:B------:R-:W-:Y:S04]  /*7090*/  BSSY B1, `(.L_x_141) ;  /* 0x0000006000017945 */ /* 0x000fe80003800000 */
[----:B------:R0:W-:Y:S01]  /*70a0*/  @!P5 STG.E.U8 desc[UR36][R158.64+0x61], R137 ;  /* 0x000061899e00d986 */ /* 0x0001e2000c101124 */
[----:B------:R-:W-:Y:S05]  /*70b0*/  @P2 BRA `(.L_x_142) ;  /* 0x00000000000c2947 */ /* 0x000fea0003800000 */
[----:B------:R-:W2:Y:S02]  /*70c0*/  LDG.E.U8 R155, desc[UR36][R162.64+0x60] ;  /* 0x00006024a29b7981 */ /* 0x000ea4000c1e1100 */
[----:B--2---:R-:W-:-:S05]  /*70d0*/  PRMT R89, R155, 0x8880, RZ ;  /* 0x000088809b597816 */ /* 0x004fca00000000ff */
[----:B------:R-:W-:-:S07]  /*70e0*/  IMAD R164, R89, R154, RZ ;  /* 0x0000009a59a47224 */ /* 0x000fce00078e02ff */
.L_x_142:
[----:B------:R-:W-:Y:S05]  /*70f0*/  BSYNC B1 ;  /* 0x0000000000017941 */ /* 0x000fea0003800000 */
.L_x_141:
        /* <DEDUP_REMOVED lines=11> */
.L_x_144:
[----:B------:R-:W-:Y:S05]  /*71b0*/  BSYNC B1 ;  /* 0x0000000000017941 */ /* 0x000fea0003800000 */
.L_x_143:
[----:B------:R-:W-:Y:S01]  /*71c0*/  @!P4 IMAD R139, R139, R153, R164 ;  /* 0x000000998b8bc224 */ /* 0x000fe200078e02a4 */
[----:B------:R-:W-:Y:S04]  /*71d0*/  BSSY B1, `(.L_x_145) ;  /* 0x0000006000017945 */ /* 0x000fe80003800000 */
[----:B------:R0:W-:Y:S01]  /*71e0*/  @!P4 STG.E.U8 desc[UR36][R8.64+0x61], R139 ;  /* 0x0000618b0800c986 */ /* 0x0001e2000c101124 */
[----:B------:R-:W-:Y:S05]  /*71f0*/  @P3 BRA `(.L_x_146) ;  /* 0x00000000000c3947 */ /* 0x000fea0003800000 */
[----:B------:R-:W2:Y:S02]  /*7200*/  LDG.E.U8 R155, desc[UR36][R22.64+0x68] ;  /* 0x00006824169b7981 */ /* 0x000ea4000c1e1100 */
[----:B--2---:R-:W-:-:S05]  /*7210*/  PRMT R89, R155, 0x8880, RZ ;  /* 0x000088809b597816 */ /* 0x004fca00000000ff */
[----:B------:R-:W-:-:S07]  /*7220*/  IMAD R164, R89, R154, RZ ;  /* 0x0000009a59a47224 */ /* 0x000fce00078e02ff */
.L_x_146:
[----:B------:R-:W-:Y:S05]  /*7230*/  BSYNC B1 ;  /* 0x0000000000017941 */ /* 0x000fea0003800000 */
.L_x_145:
[----:B--2---:R-:W-:Y:S01]  /*7240*/  @!P3 IMAD R89, R140, R153, R164 ;  /* 0x000000998c59b224 */ /* 0x004fe200078e02a4 */
[----:B------:R-:W-:Y:S04]  /*7250*/  BSSY B1, `(.L_x_147) ;  /* 0x0000006000017945 */ /* 0x000fe80003800000 */
[----:B------:R2:W-:Y:S01]  /*7260*/  @!P3 STG.E.U8 desc[UR36][R158.64+0x68], R89 ;  /* 0x000068599e00b986 */ /* 0x0005e2000c101124 */
[----:B------:R-:W-:Y:S05]  /*7270*/  @P5 BRA `(.L_x_148) ;  /* 0x00000000000c5947 */ /* 0x000fea0003800000 */
[----:B------:R-:W2:Y:S02]  /*7280*/  LDG.E.U8 R155, desc[UR36][R22.64+0x69] ;  /* 0x00006924169b7981 */ /* 0x000ea4000c1e1100 */
[----:B--2---:R-:W-:-:S05]  /*7290*/  PRMT R89, R155, 0x8880, RZ ;  /* 0x000088809b597816 */ /* 0x004fca00000000ff */
[----:B------:R-:W-:-:S07]  /*72a0*/  IMAD R164, R89, R154, RZ ;  /* 0x0000009a59a47224 */ /* 0x000fce00078e02ff */
.L_x_148:
[----:B------:R-:W-:Y:S05]  /*72b0*/  BSYNC B1 ;  /* 0x0000000000017941 */ /* 0x000fea0003800000 */
.L_x_147:
[----:B------:R-:W-:Y:S01]  /*72c0*/  @!P5 IMAD R141, R141, R153, R164 ;  /* 0x000000998d8dd224 */ /* 0x000fe200078e02a4 */
[----:B------:R-:W-:Y:S04]  /*72d0*/  BSSY B1, `(.L_x_149) ;  /* 0x0000006000017945 */ /* 0x000fe80003800000 */
[----:B------:R0:W-:Y:S01]  /*72e0*/  @!P5 STG.E.U8 desc[UR36][R158.64+0x69], R141 ;  /* 0x0000698d9e00d986 */ /* 0x0001e2000c101124 */
[----:B------:R-:W-:Y:S05]  /*72f0*/  @P2 BRA `(.L_x_150) ;  /* 0x00000000000c2947 */ /* 0x000fea0003800000 */
[----:B------:R-:W2:Y:S02]  /*7300*/  LDG.E.U8 R155, desc[UR36][R162.64+0x68] ;  /* 0x00006824a29b7981 */ /* 0x000ea4000c1e1100 */
[----:B--2---:R-:W-:-:S05]  /*7310*/  PRMT R89, R155, 0x8880, RZ ;  /* 0x000088809b597816 */ /* 0x004fca00000000ff */
[----:B------:R-:W-:-:S07]  /*7320*/  IMAD R164, R89, R154, RZ ;  /* 0x0000009a59a47224 */ /* 0x000fce00078e02ff */
.L_x_150:
[----:B------:R-:W-:Y:S05]  /*7330*/  BSYNC B1 ;  /* 0x0000000000017941 */ /* 0x000fea0003800000 */
.L_x_149:
        /* <DEDUP_REMOVED lines=11> */
.L_x_152:
[----:B------:R-:W-:Y:S05]  /*73f0*/  BSYNC B1 ;  /* 0x0000000000017941 */ /* 0x000fea0003800000 */
.L_x_151:
[----:B------:R-:W-:Y:S01]  /*7400*/  @!P4 IMAD R143, R143, R153, R164 ;  /* 0x000000998f8fc224 */ /* 0x000fe200078e02a4 */
[----:B------:R-:W-:Y:S04]  /*7410*/  BSSY B1, `(.L_x_153) ;  /* 0x0000006000017945 */ /* 0x000fe80003800000 */
[----:B------:R0:W-:Y:S01]  /*7420*/  @!P4 STG.E.U8 desc[UR36][R8.64+0x69], R143 ;  /* 0x0000698f0800c986 */ /* 0x0001e2000c101124 */
[----:B------:R-:W-:Y:S05]  /*7430*/  @P3 BRA `(.L_x_154) ;  /* 0x00000000000c3947 */ /* 0x000fea0003800000 */
[----:B------:R-:W2:Y:S02]  /*7440*/  LDG.E.U8 R155, desc[UR36][R22.64+0x70] ;  /* 0x00007024169b7981 */ /* 0x000ea4000c1e1100 */
[----:B--2---:R-:W-:-:S05]  /*7450*/  PRMT R89, R155, 0x8880, RZ ;  /* 0x000088809b597816 */ /* 0x004fca00000000ff */
[----:B------:R-:W-:-:S07]  /*7460*/  IMAD R164, R89, R154, RZ ;  /* 0x0000009a59a47224 */ /* 0x000fce00078e02ff */
.L_x_154:
[----:B------:R-:W-:Y:S05]  /*7470*/  BSYNC B1 ;  /* 0x0000000000017941 */ /* 0x000fea0003800000 */
.L_x_153:
[----:B--2---:R-:W-:Y:S01]  /*7480*/  @!P3 IMAD R89, R144, R153, R164 ;  /* 0x000000999059b224 */ /* 0x004fe200078e02a4 */
[----:B------:R-:W-:Y:S04]  /*7490*/  BSSY B1, `(.L_x_155) ;  /* 0x0000006000017945 */ /* 0x000fe80003800000 */
[----:B------:R2:W-:Y:S01]  /*74a0*/  @!P3 STG.E.U8 desc[UR36][R158.64+0x70], R89 ;  /* 0x000070599e00b986 */ /* 0x0005e2000c101124 */
[----:B------:R-:W-:Y:S05]  /*74b0*/  @P5 BRA `(.L_x_156) ;  /* 0x00000000000c5947 */ /* 0x000fea0003800000 */
[----:B------:R-:W2:Y:S02]  /*74c0*/  LDG.E.U8 R155, desc[UR36][R22.64+0x71] ;  /* 0x00007124169b7981 */ /* 0x000ea4000c1e1100 */
[----:B--2---:R-:W-:-:S05]  /*74d0*/  PRMT R89, R155, 0x8880, RZ ;  /* 0x000088809b597816 */ /* 0x004fca00000000ff */
[----:B------:R-:W-:-:S07]  /*74e0*/  IMAD R164, R89, R154, RZ ;  /* 0x0000009a59a47224 */ /* 0x000fce00078e02ff */
.L_x_156:
[----:B------:R-:W-:Y:S05]  /*74f0*/  BSYNC B1 ;  /* 0x0000000000017941 */ /* 0x000fea0003800000 */
.L_x_155:
[----:B------:R-:W-:Y:S01]  /*7500*/  @!P5 IMAD R145, R145, R153, R164 ;  /* 0x000000999191d224 */ /* 0x000fe200078e02a4 */
[----:B------:R-:W-:Y:S04]  /*7510*/  BSSY B1, `(.L_x_157) ;  /* 0x0000006000017945 */ /* 0x000fe80003800000 */
[----:B------:R0:W-:Y:S01]  /*7520*/  @!P5 STG.E.U8 desc[UR36][R158.64+0x71], R145 ;  /* 0x000071919e00d986 */ /* 0x0001e2000c101124 */
[----:B------:R-:W-:Y:S05]  /*7530*/  @P2 BRA `(.L_x_158) ;  /* 0x00000000000c2947 */ /* 0x000fea0003800000 */
[----:B------:R-:W2:Y:S02]  /*7540*/  LDG.E.U8 R155, desc[UR36][R162.64+0x70] ;  /* 0x00007024a29b7981 */ /* 0x000ea4000c1e1100 */
[----:B--2---:R-:W-:-:S05]  /*7550*/  PRMT R89, R155, 0x8880, RZ ;  /* 0x000088809b597816 */ /* 0x004fca00000000ff */
[----:B------:R-:W-:-:S07]  /*7560*/  IMAD R164, R89, R154, RZ ;  /* 0x0000009a59a47224 */ /* 0x000fce00078e02ff */
.L_x_158:
[----:B------:R-:W-:Y:S05]  /*7570*/  BSYNC B1 ;  /* 0x0000000000017941 */ /* 0x000fea0003800000 */
.L_x_157:
[C---:B------:R-:W-:Y:S01]  /*7580*/  ISETP.LT.OR P4, PT, R3.reuse, 0x72, !P1 ;  /* 0x000000720300780c */ /* 0x040fe20004f81670 */
[----:B--2---:R-:W-:Y:S01]  /*7590*/  @!P2 IMAD R89, R146, R153, R164 ;  /* 0x000000999259a224 */ /* 0x004fe200078e02a4 */
[----:B------:R-:W-:Y:S01]  /*75a0*/  BSSY B1, `(.L_x_159) ;  /* 0x000000b000017945 */ /* 0x000fe20003800000 */
[----:B------:R-:W-:Y:S02]  /*75b0*/  ISETP.LT.OR P3, PT, R3, 0x79, !P0 ;  /* 0x000000790300780c */ /* 0x000fe40004761670 */
[----:B---3--:R-:W-:Y:S01]  /*75c0*/  IADD3 R91, P5, R19, 0x80, RZ ;  /* 0x00000080135b7810 */ /* 0x008fe20007fbe0ff */
[----:B------:R2:W-:Y:S01]  /*75d0*/  @!P2 STG.E.U8 desc[UR36][R8.64+0x70], R89 ;  /* 0x000070590800a986 */ /* 0x0005e2000c101124 */
[C---:B------:R-:W-:Y:S02]  /*75e0*/  ISETP.LT.OR P2, PT, R3.reuse, 0x79, !P1 ;  /* 0x000000790300780c */ /* 0x040fe40004f41670 */
[C---:B------:R-:W-:Y:S02]  /*75f0*/  ISETP.LT.OR P0, PT, R3.reuse, 0x7a, !P0 ;  /* 0x0000007a0300780c */ /* 0x040fe40004701670 */
[----:B------:R-:W-:-:S02]  /*7600*/  ISETP.LT.OR P1, PT, R3, 0x7a, !P1 ;  /* 0x0000007a0300780c */ /* 0x000fc40004f21670 */
[----:B------:R-:W-:Y:S11]  /*7610*/  @P4 BRA `(.L_x_160) ;  /* 0x00000000000c4947 */ /* 0x000ff60003800000 */
[----:B------:R-:W3:Y:S02]  /*7620*/  LDG.E.U8 R155, desc[UR36][R162.64+0x71] ;  /* 0x00007124a29b7981 */ /* 0x000ee4000c1e1100 */
[----:B---3--:R-:W-:-:S05]  /*7630*/  PRMT R19, R155, 0x8880, RZ ;  /* 0x000088809b137816 */ /* 0x008fca00000000ff */
[----:B------:R-:W-:-:S07]  /*7640*/  IMAD R164, R19, R154, RZ ;  /* 0x0000009a13a47224 */ /* 0x000fce00078e02ff */
.L_x_160:
[----:B------:R-:W-:Y:S05]  /*7650*/  BSYNC B1 ;  /* 0x0000000000017941 */ /* 0x000fea0003800000 */
.L_x_159:
[----:B------:R-:W-:Y:S01]  /*7660*/  @!P4 IMAD R147, R147, R153, R164 ;  /* 0x000000999393c224 */ /* 0x000fe200078e02a4 */
[----:B------:R-:W-:Y:S04]  /*7670*/  BSSY B1, `(.L_x_161) ;  /* 0x0000006000017945 */ /* 0x000fe80003800000 */
[----:B------:R3:W-:Y:S01]  /*7680*/  @!P4 STG.E.U8 desc[UR36][R8.64+0x71], R147 ;  /* 0x000071930800c986 */ /* 0x0007e2000c101124 */
[----:B------:R-:W-:Y:S05]  /*7690*/  @P3 BRA `(.L_x_162) ;  /* 0x00000000000c3947 */ /* 0x000fea0003800000 */
[----:B------:R-:W5:Y:S02]  /*76a0*/  LDG.E.U8 R155, desc[UR36][R22.64+0x78] ;  /* 0x00007824169b7981 */ /* 0x000f64000c1e1100 */
[----:B-----5:R-:W-:-:S05]  /*76b0*/  PRMT R19, R155, 0x8880, RZ ;  /* 0x000088809b137816 */ /* 0x020fca00000000ff */
[----:B------:R-:W-:-:S07]  /*76c0*/  IMAD R164, R19, R154, RZ ;  /* 0x0000009a13a47224 */ /* 0x000fce00078e02ff */
.L_x_162:
[----:B------:R-:W-:Y:S05]  /*76d0*/  BSYNC B1 ;  /* 0x0000000000017941 */ /* 0x000fea0003800000 */
.L_x_161:
[----:B------:R-:W-:Y:S01]  /*76e0*/  @!P3 IMAD R19, R148, R153, R164 ;  /* 0x000000999413b224 */ /* 0x000fe200078e02a4 */
[----:B------:R-:W-:Y:S01]  /*76f0*/  BSSY B1, `(.L_x_163) ;  /* 0x0000007000017945 */ /* 0x000fe20003800000 */
[----:B--2---:R-:W-:-:S03]  /*7700*/  IMAD.X R89, RZ, RZ, R5, P5 ;  /* 0x000000ffff597224 */ /* 0x004fc600028e0605 */
[----:B------:R2:W-:Y:S01]  /*7710*/  @!P3 STG.E.U8 desc[UR36][R158.64+0x78], R19 ;  /* 0x000078139e00b986 */ /* 0x0005e2000c101124 */
[----:B------:R-:W-:Y:S05]  /*7720*/  @P0 BRA `(.L_x_164) ;  /* 0x00000000000c0947 */ /* 0x000fea0003800000 */
[----:B------:R-:W5:Y:S02]  /*7730*/  LDG.E.U8 R155, desc[UR36][R22.64+0x79] ;  /* 0x00007924169b7981 */ /* 0x000f64000c1e1100 */
[----:B-----5:R-:W-:-:S05]  /*7740*/  PRMT R5, R155, 0x8880, RZ ;  /* 0x000088809b057816 */ /* 0x020fca00000000ff */
[----:B------:R-:W-:-:S07]  /*7750*/  IMAD R164, R5, R154, RZ ;  /* 0x0000009a05a47224 */ /* 0x000fce00078e02ff */
.L_x_164:
[----:B------:R-:W-:Y:S05]  /*7760*/  BSYNC B1 ;  /* 0x0000000000017941 */ /* 0x000fea0003800000 */
.L_x_163:
[----:B------:R-:W-:Y:S01]  /*7770*/  @!P0 IMAD R149, R149, R153, R164 ;  /* 0x0000009995958224 */ /* 0x000fe200078e02a4 */
[----:B------:R-:W-:Y:S01]  /*7780*/  BSSY B1, `(.L_x_165) ;  /* 0x0000007000017945 */ /* 0x000fe20003800000 */
[----:B------:R-:W-:-:S03]  /*7790*/  IMAD R4, R89, R156, RZ ;  /* 0x0000009c59047224 */ /* 0x000fc600078e02ff */
[----:B------:R0:W-:Y:S01]  /*77a0*/  @!P0 STG.E.U8 desc[UR36][R158.64+0x79], R149 ;  /* 0x000079959e008986 */ /* 0x0001e2000c101124 */
[----:B------:R-:W-:Y:S05]  /*77b0*/  @P2 BRA `(.L_x_166) ;  /* 0x00000000000c2947 */ /* 0x000fea0003800000 */
[----:B------:R-:W5:Y:S02]  /*77c0*/  LDG.E.U8 R155, desc[UR36][R162.64+0x78] ;  /* 0x00007824a29b7981 */ /* 0x000f64000c1e1100 */
[----:B-----5:R-:W-:-:S05]  /*77d0*/  PRMT R5, R155, 0x8880, RZ ;  /* 0x000088809b057816 */ /* 0x020fca00000000ff */
[----:B------:R-:W-:-:S07]  /*77e0*/  IMAD R164, R5, R154, RZ ;  /* 0x0000009a05a47224 */ /* 0x000fce00078e02ff */
.L_x_166:
[----:B------:R-:W-:Y:S05]  /*77f0*/  BSYNC B1 ;  /* 0x0000000000017941 */ /* 0x000fea0003800000 */
.L_x_165:
[----:B------:R-:W-:Y:S01]  /*7800*/  @!P2 IMAD R5, R150, R153, R164 ;  /* 0x000000999605a224 */ /* 0x000fe200078e02a4 */
[----:B------:R-:W-:Y:S01]  /*7810*/  BSSY B1, `(.L_x_167) ;  /* 0x0000009000017945 */ /* 0x000fe20003800000 */
[C---:B--2---:R-:W-:Y:S02]  /*7820*/  IMAD R19, R91.reuse, R157, R4 ;  /* 0x0000009d5b137224 */ /* 0x044fe400078e0204 */
[CC--:B------:R-:W-:Y:S01]  /*7830*/  IMAD.WIDE.U32 R160, R91.reuse, R156.reuse, R160 ;  /* 0x0000009c5ba07225 */ /* 0x0c0fe200078e00a0 */
[----:B------:R2:W-:Y:S03]  /*7840*/  @!P2 STG.E.U8 desc[UR36][R8.64+0x78], R5 ;  /* 0x000078050800a986 */ /* 0x0005e6000c101124 */
[----:B------:R-:W-:Y:S01]  /*7850*/  IMAD.WIDE.U32 R156, R91, R156, R20 ;  /* 0x0000009c5b9c7225 */ /* 0x000fe200078e0014 */
[----:B------:R-:W-:Y:S06]  /*7860*/  @P1 BRA `(.L_x_168) ;  /* 0x00000000000c1947 */ /* 0x000fec0003800000 */
[----:B------:R-:W2:Y:S02]  /*7870*/  LDG.E.U8 R155, desc[UR36][R162.64+0x79] ;  /* 0x00007924a29b7981 */ /* 0x000ea4000c1e1100 */
[----:B--2---:R-:W-:-:S05]  /*7880*/  PRMT R5, R155, 0x8880, RZ ;  /* 0x000088809b057816 */ /* 0x004fca00000000ff */
[----:B------:R-:W-:-:S07]  /*7890*/  IMAD R164, R5, R154, RZ ;  /* 0x0000009a05a47224 */ /* 0x000fce00078e02ff */
.L_x_168:
[----:B------:R-:W-:Y:S05]  /*78a0*/  BSYNC B1 ;  /* 0x0000000000017941 */ /* 0x000fea0003800000 */
.L_x_167:
[----:B------:R-:W-:Y:S01]  /*78b0*/  @!P1 IMAD R151, R151, R153, R164 ;  /* 0x0000009997979224 */ /* 0x000fe200078e02a4 */
[----:B------:R-:W-:Y:S01]  /*78c0*/  ISETP.GE.AND P2, PT, R0, 0x81, PT ;  /* 0x000000810000780c */ /* 0x000fe20003f46270 */
[----:B------:R-:W-:Y:S01]  /*78d0*/  BSSY B1, `(.L_x_169) ;  /* 0x000000c000017945 */ /* 0x000fe20003800000 */
[----:B------:R-:W-:Y:S02]  /*78e0*/  IADD3 R4, P5, R156, R12, RZ ;  /* 0x0000000c9c047210 */ /* 0x000fe40007fbe0ff */
[----:B------:R0:W-:Y:S01]  /*78f0*/  @!P1 STG.E.U8 desc[UR36][R8.64+0x79], R151 ;  /* 0x0000799708009986 */ /* 0x0001e2000c101124 */
[----:B------:R-:W-:Y:S02]  /*7900*/  ISETP.LT.OR P1, PT, R3, 0x1, !P2 ;  /* 0x000000010300780c */ /* 0x000fe40005721670 */
[----:B--2---:R-:W-:Y:S02]  /*7910*/  IADD3.X R5, R13, R157, R19, P5, !PT ;  /* 0x0000009d0d057210 */ /* 0x004fe40002ffe413 */
[----:B------:R-:W-:-:S02]  /*7920*/  ISETP.GE.AND P0, PT, R0, 0x89, PT ;  /* 0x000000890000780c */ /* 0x000fc40003f06270 */
[----:B------:R-:W-:Y:S02]  /*7930*/  IADD3 R12, P4, P3, R14, R12, R160 ;  /* 0x0000000c0e0c7210 */ /* 0x000fe40007b9e0a0 */
[----:B------:R-:W-:-:S05]  /*7940*/  ISETP.LT.OR P5, PT, R3, 0x2, !P2 ;  /* 0x000000020300780c */ /* 0x000fca00057a1670 */
[----:B0-----:R-:W-:Y:S08]  /*7950*/  @P1 BRA `(.L_x_170) ;  /* 0x00000000000c1947 */ /* 0x001ff00003800000 */
[----:B------:R-:W3:Y:S02]  /*7960*/  LDG.E.U8 R155, desc[UR36][R4.64] ;  /* 0x00000024049b7981 */ /* 0x000ee4000c1e1100 */
[----:B---3--:R-:W-:-:S05]  /*7970*/  PRMT R9, R155, 0x8880, RZ ;  /* 0x000088809b097816 */ /* 0x008fca00000000ff */
[----:B------:R-:W-:-:S07]  /*7980*/  IMAD R164, R9, R154, RZ ;  /* 0x0000009a09a47224 */ /* 0x000fce00078e02ff */
.L_x_170:
[----:B------:R-:W-:Y:S05]  /*7990*/  BSYNC B1 ;  /* 0x0000000000017941 */ /* 0x000fea0003800000 */
.L_x_169:
[----:B---3--:R-:W-:Y:S01]  /*79a0*/  @!P1 IMAD R9, R24, R153, R164 ;  /* 0x0000009918099224 */ /* 0x008fe200078e02a4 */
[----:B------:R-:W-:Y:S01]  /*79b0*/  BSSY B1, `(.L_x_171) ;  /* 0x0000007000017945 */ /* 0x000fe20003800000 */
[----:B------:R-:W-:-:S03]  /*79c0*/  IMAD.IADD R160, R19, 0x1, R161 ;  /* 0x0000000113a07824 */ /* 0x000fc600078e02a1 */
[----:B------:R0:W-:Y:S01]  /*79d0*/  @!P1 STG.E.U8 desc[UR36][R6.64], R9 ;  /* 0x0000000906009986 */ /* 0x0001e2000c101124 */
[----:B------:R-:W-:Y:S05]  /*79e0*/  @P5 BRA `(.L_x_172) ;  /* 0x00000000000c5947 */ /* 0x000fea0003800000 */
[----:B------:R-:W0:Y:S02]  /*79f0*/  LDG.E.U8 R155, desc[UR36][R4.64+0x1] ;  /* 0x00000124049b7981 */ /* 0x000e24000c1e1100 */
[----:B0-----:R-:W-:-:S05]  /*7a00*/  PRMT R9, R155, 0x8880, RZ ;  /* 0x000088809b097816 */ /* 0x001fca00000000ff */
[----:B------:R-:W-:-:S07]  /*7a10*/  IMAD R164, R9, R154, RZ ;  /* 0x0000009a09a47224 */ /* 0x000fce00078e02ff */
.L_x_172:
[----:B------:R-:W-:Y:S05]  /*7a20*/  BSYNC B1 ;  /* 0x0000000000017941 */ /* 0x000fea0003800000 */
.L_x_171:
[----:B------:R-:W-:Y:S01]  /*7a30*/  ISETP.LT.OR P1, PT, R3, 0x1, !P0 ;  /* 0x000000010300780c */ /* 0x000fe20004721670 */
[----:B------:R-:W-:Y:S01]  /*7a40*/  @!P5 IMAD R25, R25, R153, R164 ;  /* 0x000000991919d224 */ /* 0x000fe200078e02a4 */
[----:B------:R-:W-:Y:S01]  /*7a50*/  BSSY B1, `(.L_x_173) ;  /* 0x000000a000017945 */ /* 0x000fe20003800000 */
[----:B------:R-:W-:Y:S02]  /*7a60*/  IADD3.X R13, R21, R13, R160, P4, P3 ;  /* 0x0000000d150d7210 */ /* 0x000fe400027e64a0 */
[C---:B------:R-:W-:Y:S01]  /*7a70*/  ISETP.LT.OR P4, PT, R3.reuse, 0x2, !P0 ;  /* 0x000000020300780c */ /* 0x040fe20004781670 */
[----:B------:R2:W-:Y:S01]  /*7a80*/  @!P5 STG.E.U8 desc[UR36][R6.64+0x1], R25 ;  /* 0x000001190600d986 */ /* 0x0005e2000c101124 */
[C---:B------:R-:W-:Y:S02]  /*7a90*/  ISETP.LT.OR P5, PT, R3.reuse, 0x9, !P2 ;  /* 0x000000090300780c */ /* 0x040fe400057a1670 */
[----:B------:R-:W-:-:S04]  /*7aa0*/  ISETP.LT.OR P3, PT, R3, 0xa, !P2 ;  /* 0x0000000a0300780c */ /* 0x000fc80005761670 */
[----:B------:R-:W-:Y:S09]  /*7ab0*/  @P1 BRA `(.L_x_174) ;  /* 0x00000000000c1947 */ /* 0x000ff20003800000 */
[----:B------:R-:W0:Y:S02]  /*7ac0*/  LDG.E.U8 R155, desc[UR36][R12.64] ;  /* 0x000000240c9b7981 */ /* 0x000e24000c1e1100 */
[----:B0-----:R-:W-:-:S05]  /*7ad0*/  PRMT R9, R155, 0x8880, RZ ;  /* 0x000088809b097816 */ /* 0x001fca00000000ff */
[----:B------:R-:W-:-:S07]  /*7ae0*/  IMAD R164, R9, R154, RZ ;  /* 0x0000009a09a47224 */ /* 0x000fce00078e02ff */
.L_x_174:
[----:B------:R-:W-:Y:S05]  /*7af0*/  BSYNC B1 ;  /* 0x0000000000017941 */ /* 0x000fea0003800000 */
.L_x_173:
[----:B0-----:R-:W-:Y:S01]  /*7b00*/  @!P1 IMAD R9, R26, R153, R164 ;  /* 0x000000991a099224 */ /* 0x001fe200078e02a4 */
[----:B------:R-:W-:Y:S04]  /*7b10*/  BSSY B1, `(.L_x_175) ;  /* 0x0000006000017945 */ /* 0x000fe80003800000 */
[----:B------:R0:W-:Y:S01]  /*7b20*/  @!P1 STG.E.U8 desc[UR36][R10.64], R9 ;  /* 0x000000090a009986 */ /* 0x0001e2000c101124 */
[----:B------:R-:W-:Y:S05]  /*7b30*/  @P4 BRA `(.L_x_176) ;  /* 0x00000000000c4947 */ /* 0x000fea0003800000 */
[----:B------:R-:W0:Y:S02]  /*7b40*/  LDG.E.U8 R155, desc[UR36][R12.64+0x1] ;  /* 0x000001240c9b7981 */ /* 0x000e24000c1e1100 */
[----:B0-----:R-:W-:-:S05]  /*7b50*/  PRMT R9, R155, 0x8880, RZ ;  /* 0x000088809b097816 */ /* 0x001fca00000000ff */
[----:B------:R-:W-:-:S07]  /*7b60*/  IMAD R164, R9, R154, RZ ;  /* 0x0000009a09a47224 */ /* 0x000fce00078e02ff */
.L_x_176:
[----:B------:R-:W-:Y:S05]  /*7b70*/  BSYNC B1 ;  /* 0x0000000000017941 */ /* 0x000fea0003800000 */
.L_x_175:
[----:B------:R-:W-:Y:S01]  /*7b80*/  @!P4 IMAD R27, R27, R153, R164 ;  /* 0x000000991b1bc224 */ /* 0x000fe200078e02a4 */
[----:B------:R-:W-:Y:S04]  /*7b90*/  BSSY B1, `(.L_x_177) ;  /* 0x0000006000017945 */ /* 0x000fe80003800000 */
[----:B------:R3:W-:Y:S01]  /*7ba0*/  @!P4 STG.E.U8 desc[UR36][R10.64+0x1], R27 ;  /* 0x0000011b0a00c986 */ /* 0x0007e2000c101124 */
[----:B------:R-:W-:Y:S05]  /*7bb0*/  @P5 BRA `(.L_x_178) ;  /* 0x00000000000c5947 */ /* 0x000fea0003800000 */
[----:B------:R-:W0:Y:S02]  /*7bc0*/  LDG.E.U8 R155, desc[UR36][R4.64+0x8] ;  /* 0x00000824049b7981 */ /* 0x000e24000c1e1100 */
[----:B0-----:R-:W-:-:S05]  /*7bd0*/  PRMT R9, R155, 0x8880, RZ ;  /* 0x000088809b097816 */ /* 0x001fca00000000ff */
[----:B------:R-:W-:-:S07]  /*7be0*/  IMAD R164, R9, R154, RZ ;  /* 0x0000009a09a47224 */ /* 0x000fce00078e02ff */
.L_x_178:
[----:B------:R-:W-:Y:S05]  /*7bf0*/  BSYNC B1 ;  /* 0x0000000000017941 */ /* 0x000fea0003800000 */
.L_x_177:
[----:B0-----:R-:W-:Y:S01]  /*7c00*/  @!P5 IMAD R9, R28, R153, R164 ;  /* 0x000000991c09d224 */ /* 0x001fe200078e02a4 */
[----:B------:R-:W-:Y:S04]  /*7c10*/  BSSY B1, `(.L_x_179) ;  /* 0x0000006000017945 */ /* 0x000fe80003800000 */
[----:B------:R0:W-:Y:S01]  /*7c20*/  @!P5 STG.E.U8 desc[UR36][R6.64+0x8], R9 ;  /* 0x000008090600d986 */ /* 0x0001e2000c101124 */
[----:B------:R-:W-:Y:S05]  /*7c30*/  @P3 BRA `(.L_x_180) ;  /* 0x00000000000c3947 */ /* 0x000fea0003800000 */
[----:B------:R-:W0:Y:S02]  /*7c40*/  LDG.E.U8 R155, desc[UR36][R4.64+0x9] ;  /* 0x00000924049b7981 */ /* 0x000e24000c1e1100 */
[----:B0-----:R-:W-:-:S05]  /*7c50*/  PRMT R9, R155, 0x8880, RZ ;  /* 0x000088809b097816 */ /* 0x001fca00000000ff */
[----:B------:R-:W-:-:S07]  /*7c60*/  IMAD R164, R9, R154, RZ ;  /* 0x0000009a09a47224 */ /* 0x000fce00078e02ff */
.L_x_180:
[----:B------:R-:W-:Y:S05]  /*7c70*/  BSYNC B1 ;  /* 0x0000000000017941 */ /* 0x000fea0003800000 */
.L_x_179:
[----:B------:R-:W-:Y:S01]  /*7c80*/  ISETP.LT.OR P5, PT, R3, 0x9, !P0 ;  /* 0x000000090300780c */ /* 0x000fe200047a1670 */
[----:B------:R-:W-:Y:S01]  /*7c90*/  @!P3 IMAD R29, R29, R153, R164 ;  /* 0x000000991d1db224 */ /* 0x000fe200078e02a4 */
[----:B------:R-:W-:Y:S01]  /*7ca0*/  BSSY B1, `(.L_x_181) ;  /* 0x0000009000017945 */ /* 0x000fe20003800000 */
[C---:B------:R-:W-:Y:S02]  /*7cb0*/  ISETP.LT.OR P4, PT, R3.reuse, 0xa, !P0 ;  /* 0x0000000a0300780c */ /* 0x040fe40004781670 */
[C---:B------:R-:W-:Y:S01]  /*7cc0*/  ISETP.LT.OR P1, PT, R3.reuse, 0x12, !P2 ;  /* 0x000000120300780c */ /* 0x040fe20005721670 */
[----:B------:R0:W-:Y:S01]  /*7cd0*/  @!P3 STG.E.U8 desc[UR36][R6.64+0x9], R29 ;  /* 0x0000091d0600b986 */ /* 0x0001e2000c101124 */
[----:B------:R-:W-:-:S06]  /*7ce0*/  ISETP.LT.OR P3, PT, R3, 0x11, !P2 ;  /* 0x000000110300780c */ /* 0x000fcc0005761670 */
[----:B------:R-:W-:Y:S07]  /*7cf0*/  @P5 BRA `(.L_x_182) ;  /* 0x00000000000c5947 */ /* 0x000fee0003800000 */
[----:B------:R-:W0:Y:S02]  /*7d00*/  LDG.E.U8 R155, desc[UR36][R12.64+0x8] ;  /* 0x000008240c9b7981 */ /* 0x000e24000c1e1100 */
[----:B0-----:R-:W-:-:S05]  /*7d10*/  PRMT R9, R155, 0x8880, RZ ;  /* 0x000088809b097816 */ /* 0x001fca00000000ff */
[----:B------:R-:W-:-:S07]  /*7d20*/  IMAD R164, R9, R154, RZ ;  /* 0x0000009a09a47224 */ /* 0x000fce00078e02ff */
.L_x_182:
[----:B------:R-:W-:Y:S05]  /*7d30*/  BSYNC B1 ;  /* 0x0000000000017941 */ /* 0x000fea0003800000 */
.L_x_181:
[----:B0-----:R-:W-:Y:S01]  /*7d40*/  @!P5 IMAD R9, R30, R153, R164 ;  /* 0x000000991e09d224 */ /* 0x001fe200078e02a4 */
[----:B------:R-:W-:Y:S04]  /*7d50*/  BSSY B1, `(.L_x_183) ;  /* 0x0000006000017945 */ /* 0x000fe80003800000 */
[----:B------:R0:W-:Y:S01]  /*7d60*/  @!P5 STG.E.U8 desc[UR36][R10.64+0x8], R9 ;  /* 0x000008090a00d986 */ /* 0x0001e2000c101124 */
[----:B------:R-:W-:Y:S05]  /*7d70*/  @P4 BRA `(.L_x_184) ;  /* 0x00000000000c4947 */ /* 0x000fea0003800000 */
[----:B------:R-:W0:Y:S02]  /*7d80*/  LDG.E.U8 R155, desc[UR36][R12.64+0x9] ;  /* 0x000009240c9b7981 */ /* 0x000e24000c1e1100 */
[----:B0-----:R-:W-:-:S05]  /*7d90*/  PRMT R9, R155, 0x8880, RZ ;  /* 0x000088809b097816 */ /* 0x001fca00000000ff */
[----:B------:R-:W-:-:S07]  /*7da0*/  IMAD R164, R9, R154, RZ ;  /* 0x0000009a09a47224 */ /* 0x000fce00078e02ff */
.L_x_184:
[----:B------:R-:W-:Y:S05]  /*7db0*/  BSYNC B1 ;  /* 0x0000000000017941 */ /* 0x000fea0003800000 */
.L_x_183:
[----:B------:R-:W-:Y:S01]  /*7dc0*/  @!P4 IMAD R31, R31, R153, R164 ;  /* 0x000000991f1fc224 */ /* 0x000fe200078e02a4 */
[----:B------:R-:W-:Y:S04]  /*7dd0*/  BSSY B1, `(.L_x_185) ;  /* 0x0000006000017945 */ /* 0x000fe80003800000 */
[----:B------:R0:W-:Y:S01]  /*7de0*/  @!P4 STG.E.U8 desc[UR36][R10.64+0x9], R31 ;  /* 0x0000091f0a00c986 */ /* 0x0001e2000c101124 */
[----:B------:R-:W-:Y:S05]  /*7df0*/  @P3 BRA `(.L_x_186) ;  /* 0x00000000000c3947 */ /* 0x000fea0003800000 */
[----:B------:R-:W0:Y:S02]  /*7e00*/  LDG.E.U8 R155, desc[UR36][R4.64+0x10] ;  /* 0x00001024049b7981 */ /* 0x000e24000c1e1100 */
[----:B0-----:R-:W-:-:S05]  /*7e10*/  PRMT R9, R155, 0x8880, RZ ;  /* 0x000088809b097816 */ /* 0x001fca00000000ff */
[----:B------:R-:W-:-:S07]  /*7e20*/  IMAD R164, R9, R154, RZ ;  /* 0x0000009a09a47224 */ /* 0x000fce00078e02ff */
.L_x_186:
[----:B------:R-:W-:Y:S05]  /*7e30*/  BSYNC B1 ;  /* 0x0000000000017941 */ /* 0x000fea0003800000 */
.L_x_185:
[----:B0-----:R-:W-:Y:S01]  /*7e40*/  @!P3 IMAD R9, R32, R153, R164 ;  /* 0x000000992009b224 */ /* 0x001fe200078e02a4 */
[----:B------:R-:W-:Y:S04]  /*7e50*/  BSSY B1, `(.L_x_187) ;  /* 0x0000006000017945 */ /* 0x000fe80003800000 */
[----:B------:R0:W-:Y:S01]  /*7e60*/  @!P3 STG.E.U8 desc[UR36][R6.64+0x10], R9 ;  /* 0x000010090600b986 */ /* 0x0001e2000c101124 */
[----:B------:R-:W-:Y:S05]  /*7e70*/  @P1 BRA `(.L_x_188) ;  /* 0x00000000000c1947 */ /* 0x000fea0003800000 */
[----:B------:R-:W0:Y:S02]  /*7e80*/  LDG.E.U8 R155, desc[UR36][R4.64+0x11] ;  /* 0x00001124049b7981 */ /* 0x000e24000c1e1100 */
[----:B0-----:R-:W-:-:S05]  /*7e90*/  PRMT R9, R155, 0x8880, RZ ;  /* 0x000088809b097816 */ /* 0x001fca00000000ff */
[----:B------:R-:W-:-:S07]  /*7ea0*/  IMAD R164, R9, R154, RZ ;  /* 0x0000009a09a47224 */ /* 0x000fce00078e02ff */
.L_x_188:
[----:B------:R-:W-:Y:S05]  /*7eb0*/  BSYNC B1 ;  /* 0x0000000000017941 */ /* 0x000fea0003800000 */
.L_x_187:
        /* <DEDUP_REMOVED lines=11> */
.L_x_190:
[----:B------:R-:W-:Y:S05]  /*7f70*/  BSYNC B1 ;  /* 0x0000000000017941 */ /* 0x000fea0003800000 */
.L_x_189:
[----:B0-----:R-:W-:Y:S01]  /*7f80*/  @!P4 IMAD R9, R34, R153, R164 ;  /* 0x000000992209c224 */ /* 0x001fe200078e02a4 */
[----:B------:R-:W-:Y:S04]  /*7f90*/  BSSY B1, `(.L_x_191) ;  /* 0x0000006000017945 */ /* 0x000fe80003800000 */
[----:B------:R0:W-:Y:S01]  /*7fa0*/  @!P4 STG.E.U8 desc[UR36][R10.64+0x10], R9 ;  /* 0x000010090a00c986 */ /* 0x0001e2000c101124 */
[----:B------:R-:W-:Y:S05]  /*7fb0*/  @P3 BRA `(.L_x_192) ;  /* 0x00000000000c3947 */ /* 0x000fea0003800000 */
[----:B------:R-:W0:Y:S02]  /*7fc0*/  LDG.E.U8 R155, desc[UR36][R12.64+0x11] ;  /* 0x000011240c9b7981 */ /* 0x000e24000c1e1100 */
[----:B0-----:R-:W-:-:S05]  /*7fd0*/  PRMT R9, R155, 0x8880, RZ ;  /* 0x000088809b097816 */ /* 0x001fca00000000ff */
[----:B------:R-:W-:-:S07]  /*7fe0*/  IMAD R164, R9, R154, RZ ;  /* 0x0000009a09a47224 */ /* 0x000fce00078e02ff */
.L_x_192:
[----:B------:R-:W-:Y:S05]  /*7ff0*/  BSYNC B1 ;  /* 0x0000000000017941 */ /* 0x000fea0003800000 */
.L_x_191:
[----:B------:R-:W-:Y:S01]  /*8000*/  @!P3 IMAD R35, R35, R153, R164 ;  /* 0x000000992323b224 */ /* 0x000fe200078e02a4 */
[----:B------:R-:W-:Y:S04]  /*8010*/  BSSY B1, `(.L_x_193) ;  /* 0x0000006000017945 */ /* 0x000fe80003800000 */
[----:B------:R0:W-:Y:S01]  /*8020*/  @!P3 STG.E.U8 desc[UR36][R10.64+0x11], R35 ;  /* 0x000011230a00b986 */ /* 0x0001e2000c101124 */
[----:B------:R-:W-:Y:S05]  /*8030*/  @P5 BRA `(.L_x_194) ;  /* 0x00000000000c5947 */ /* 0x000fea0003800000 */
[----:B------:R-:W0:Y:S02]  /*8040*/  LDG.E.U8 R155, desc[UR36][R4.64+0x18] ;  /* 0x00001824049b7981 */ /* 0x000e24000c1e1100 */
[----:B0-----:R-:W-:-:S05]  /*8050*/  PRMT R9, R155, 0x8880, RZ ;  /* 0x000088809b097816 */ /* 0x001fca00000000ff */
[----:B------:R-:W-:-:S07]  /*8060*/  IMAD R164, R9, R154, RZ ;  /* 0x0000009a09a47224 */ /* 0x000fce00078e02ff */
.L_x_194:
[----:B------:R-:W-:Y:S05]  /*8070*/  BSYNC B1 ;  /* 0x0000000000017941 */ /* 0x000fea0003800000 */
.L_x_193:
[----:B0-----:R-:W-:Y:S01]  /*8080*/  @!P5 IMAD R9, R36, R153, R164 ;  /* 0x000000992409d224 */ /* 0x001fe200078e02a4 */
[----:B------:R-:W-:Y:S04]  /*8090*/  BSSY B1, `(.L_x_195) ;  /* 0x0000006000017945 */ /* 0x000fe80003800000 */
[----:B------:R0:W-:Y:S01]  /*80a0*/  @!P5 STG.E.U8 desc[UR36][R6.64+0x18], R9 ;  /* 0x000018090600d986 */ /* 0x0001e2000c101124 */
[----:B------:R-:W-:Y:S05]  /*80b0*/  @P1 BRA `(.L_x_196) ;  /* 0x00000000000c1947 */ /* 0x000fea0003800000 */
[----:B------:R-:W0:Y:S02]  /*80c0*/  LDG.E.U8 R155, desc[UR36][R4.64+0x19] ;  /* 0x00001924049b7981 */ /* 0x000e24000c1e1100 */
[----:B0-----:R-:W-:-:S05]  /*80d0*/  PRMT R9, R155, 0x8880, RZ ;  /* 0x000088809b097816 */ /* 0x001fca00000000ff */
[----:B------:R-:W-:-:S07]  /*80e0*/  IMAD R164, R9, R154, RZ ;  /* 0x0000009a09a47224 */ /* 0x000fce00078e02ff */
.L_x_196:
[----:B------:R-:W-:Y:S05]  /*80f0*/  BSYNC B1 ;  /* 0x0000000000017941 */ /* 0x000fea0003800000 */
.L_x_195:
        /* <DEDUP_REMOVED lines=11> */
.L_x_198:
[----:B------:R-:W-:Y:S05]  /*81b0*/  BSYNC B1 ;  /* 0x0000000000017941 */ /* 0x000fea0003800000 */
.L_x_197:
[----:B0-----:R-:W-:Y:S01]  /*81c0*/  @!P4 IMAD R9, R38, R153, R164 ;  /* 0x000000992609c224 */ /* 0x001fe200078e02a4 */
[----:B------:R-:W-:Y:S04]  /*81d0*/  BSSY B1, `(.L_x_199) ;  /* 0x0000006000017945 */ /* 0x000fe80003800000 */
[----:B------:R0:W-:Y:S01]  /*81e0*/  @!P4 STG.E.U8 desc[UR36][R10.64+0x18], R9 ;  /* 0x000018090a00c986 */ /* 0x0001e2000c101124 */
[----:B------:R-:W-:Y:S05]  /*81f0*/  @P3 BRA `(.L_x_200) ;  /* 0x00000000000c3947 */ /* 0x000fea0003800000 */
[----:B------:R-:W0:Y:S02]  /*8200*/  LDG.E.U8 R155, desc[UR36][R12.64+0x19] ;  /* 0x000019240c9b7981 */ /* 0x000e24000c1e1100 */
[----:B0-----:R-:W-:-:S05]  /*8210*/  PRMT R9, R155, 0x8880, RZ ;  /* 0x000088809b097816 */ /* 0x001fca00000000ff */
[----:B------:R-:W-:-:S07]  /*8220*/  IMAD R164, R9, R154, RZ ;  /* 0x0000009a09a47224 */ /* 0x000fce00078e02ff */
.L_x_200:
[----:B------:R-:W-:Y:S05]  /*8230*/  BSYNC B1 ;  /* 0x0000000000017941 */ /* 0x000fea0003800000 */
.L_x_199:
[----:B------:R-:W-:Y:S01]  /*8240*/  @!P3 IMAD R39, R39, R153, R164 ;  /* 0x000000992727b224 */ /* 0x000fe200078e02a4 */
[----:B------:R-:W-:Y:S04]  /*8250*/  BSSY B1, `(.L_x_201) ;  /* 0x0000006000017945 */ /* 0x000fe80003800000 */
[----:B------:R0:W-:Y:S01]  /*8260*/  @!P3 STG.E.U8 desc[UR36][R10.64+0x19], R39 ;  /* 0x000019270a00b986 */ /* 0x0001e2000c101124 */
[----:B------:R-:W-:Y:S05]  /*8270*/  @P5 BRA `(.L_x_202) ;  /* 0x00000000000c5947 */ /* 0x000fea0003800000 */
[----:B------:R-:W0:Y:S02]  /*8280*/  LDG.E.U8 R155, desc[UR36][R4.64+0x20] ;  /* 0x00002024049b7981 */ /* 0x000e24000c1e1100 */
[----:B0-----:R-:W-:-:S05]  /*8290*/  PRMT R9, R155, 0x8880, RZ ;  /* 0x000088809b097816 */ /* 0x001fca00000000ff */
[----:B------:R-:W-:-:S07]  /*82a0*/  IMAD R164, R9, R154, RZ ;  /* 0x0000009a09a47224 */ /* 0x000fce00078e02ff */
.L_x_202:
[----:B------:R-:W-:Y:S05]  /*82b0*/  BSYNC B1 ;  /* 0x0000000000017941 */ /* 0x000fea0003800000 */
.L_x_201:
[----:B0-----:R-:W-:Y:S01]  /*82c0*/  @!P5 IMAD R9, R40, R153, R164 ;  /* 0x000000992809d224 */ /* 0x001fe200078e02a4 */
[----:B------:R-:W-:Y:S04]  /*82d0*/  BSSY B1, `(.L_x_203) ;  /* 0x0000006000017945 */ /* 0x000fe80003800000 */
[----:B------:R0:W-:Y:S01]  /*82e0*/  @!P5 STG.E.U8 desc[UR36][R6.64+0x20], R9 ;  /* 0x000020090600d986 */ /* 0x0001e2000c101124 */
[----:B------:R-:W-:Y:S05]  /*82f0*/  @P1 BRA `(.L_x_204) ;  /* 0x00000000000c1947 */ /* 0x000fea0003800000 */
[----:B------:R-:W0:Y:S02]  /*8300*/  LDG.E.U8 R155, desc[UR36][R4.64+0x21] ;  /* 0x00002124049b7981 */ /* 0x000e24000c1e1100 */
[----:B0-----:R-:W-:-:S05]  /*8310*/  PRMT R9, R155, 0x8880, RZ ;  /* 0x000088809b097816 */ /* 0x001fca00000000ff */
[----:B------:R-:W-:-:S07]  /*8320*/  IMAD R164, R9, R154, RZ ;  /* 0x0000009a09a47224 */ /* 0x000fce00078e02ff */
.L_x_204:
[----:B------:R-:W-:Y:S05]  /*8330*/  BSYNC B1 ;  /* 0x0000000000017941 */ /* 0x000fea0003800000 */
.L_x_203:
        /* <DEDUP_REMOVED lines=11> */
.L_x_206:
[----:B------:R-:W-:Y:S05]  /*83f0*/  BSYNC B1 ;  /* 0x0000000000017941 */ /* 0x000fea0003800000 */
.L_x_205:
[----:B0-----:R-:W-:Y:S01]  /*8400*/  @!P4 IMAD R9, R42, R153, R164 ;  /* 0x000000992a09c224 */ /* 0x001fe200078e02a4 */
[----:B------:R-:W-:Y:S04]  /*8410*/  BSSY B1, `(.L_x_207) ;  /* 0x0000006000017945 */ /* 0x000fe80003800000 */
[----:B------:R0:W-:Y:S01]  /*8420*/  @!P4 STG.E.U8 desc[UR36][R10.64+0x20], R9 ;  /* 0x000020090a00c986 */ /* 0x0001e2000c101124 */
[----:B------:R-:W-:Y:S05]  /*8430*/  @P3 BRA `(.L_x_208) ;  /* 0x00000000000c3947 */ /* 0x000fea0003800000 */
[----:B------:R-:W0:Y:S02]  /*8440*/  LDG.E.U8 R155, desc[UR36][R12.64+0x21] ;  /* 0x000021240c9b7981 */ /* 0x000e24000c1e1100 */
[----:B0-----:R-:W-:-:S05]  /*8450*/  PRMT R9, R155, 0x8880, RZ ;  /* 0x000088809b097816 */ /* 0x001fca00000000ff */
[----:B------:R-:W-:-:S07]  /*8460*/  IMAD R164, R9, R154, RZ ;  /* 0x0000009a09a47224 */ /* 0x000fce00078e02ff */
.L_x_208:
[----:B------:R-:W-:Y:S05]  /*8470*/  BSYNC B1 ;  /* 0x0000000000017941 */ /* 0x000fea0003800000 */
.L_x_207:
[----:B------:R-:W-:Y:S01]  /*8480*/  @!P3 IMAD R43, R43, R153, R164 ;  /* 0x000000992b2bb224 */ /* 0x000fe200078e02a4 */
[----:B------:R-:W-:Y:S04]  /*8490*/  BSSY B1, `(.L_x_209) ;  /* 0x0000006000017945 */ /* 0x000fe80003800000 */
[----:B------:R0:W-:Y:S01]  /*84a0*/  @!P3 STG.E.U8 desc[UR36][R10.64+0x21], R43 ;  /* 0x0000212b0a00b986 */ /* 0x0001e2000c101124 */
[----:B------:R-:W-:Y:S05]  /*84b0*/  @P5 BRA `(.L_x_210) ;  /* 0x00000000000c5947 */ /* 0x000fea0003800000 */
[----:B------:R-:W0:Y:S02]  /*84c0*/  LDG.E.U8 R155, desc[UR36][R4.64+0x28] ;  /* 0x00002824049b7981 */ /* 0x000e24000c1e1100 */
[----:B0-----:R-:W-:-:S05]  /*84d0*/  PRMT R9, R155, 0x8880, RZ ;  /* 0x000088809b097816 */ /* 0x001fca00000000ff */
[----:B------:R-:W-:-:S07]  /*84e0*/  IMAD R164, R9, R154, RZ ;  /* 0x0000009a09a47224 */ /* 0x000fce00078e02ff */
.L_x_210:
[----:B------:R-:W-:Y:S05]  /*84f0*/  BSYNC B1 ;  /* 0x0000000000017941 */ /* 0x000fea0003800000 */
.L_x_209:
[----:B0-----:R-:W-:Y:S01]  /*8500*/  @!P5 IMAD R9, R44, R153, R164 ;  /* 0x000000992c09d224 */ /* 0x001fe200078e02a4 */
[----:B------:R-:W-:Y:S04]  /*8510*/  BSSY B1, `(.L_x_211) ;  /* 0x0000006000017945 */ /* 0x000fe80003800000 */
[----:B------:R0:W-:Y:S01]  /*8520*/  @!P5 STG.E.U8 desc[UR36][R6.64+0x28], R9 ;  /* 0x000028090600d986 */ /* 0x0001e2000c101124 */
[----:B------:R-:W-:Y:S05]  /*8530*/  @P1 BRA `(.L_x_212) ;  /* 0x00000000000c1947 */ /* 0x000fea0003800000 */
[----:B------:R-:W0:Y:S02]  /*8540*/  LDG.E.U8 R155, desc[UR36][R4.64+0x29] ;  /* 0x00002924049b7981 */ /* 0x000e24000c1e1100 */
[----:B0-----:R-:W-:-:S05]  /*8550*/  PRMT R9, R155, 0x8880, RZ ;  /* 0x000088809b097816 */ /* 0x001fca00000000ff */
[----:B------:R-:W-:-:S07]  /*8560*/  IMAD R164, R9, R154, RZ ;  /* 0x0000009a09a47224 */ /* 0x000fce00078e02ff */
.L_x_212:
[----:B------:R-:W-:Y:S05]  /*8570*/  BSYNC B1 ;  /* 0x0000000000017941 */ /* 0x000fea0003800000 */
.L_x_211:
        /* <DEDUP_REMOVED lines=11> */
.L_x_214:
[----:B------:R-:W-:Y:S05]  /*8630*/  BSYNC B1 ;  /* 0x0000000000017941 */ /* 0x000fea0003800000 */
.L_x_213:
[----:B0-----:R-:W-:Y:S01]  /*8640*/  @!P4 IMAD R9, R46, R153, R164 ;  /* 0x000000992e09c224 */ /* 0x001fe200078e02a4 */
[----:B------:R-:W-:Y:S04]  /*8650*/  BSSY B1, `(.L_x_215) ;  /* 0x0000006000017945 */ /* 0x000fe80003800000 */
[----:B------:R0:W-:Y:S01]  /*8660*/  @!P4 STG.E.U8 desc[UR36][R10.64+0x28], R9 ;  /* 0x000028090a00c986 */ /* 0x0001e2000c101124 */
[----:B------:R-:W-:Y:S05]  /*8670*/  @P3 BRA `(.L_x_216) ;  /* 0x00000000000c3947 */ /* 0x000fea0003800000 */
[----:B------:R-:W0:Y:S02]  /*8680*/  LDG.E.U8 R155, desc[UR36][R12.64+0x29] ;  /* 0x000029240c9b7981 */ /* 0x000e24000c1e1100 */
[----:B0-----:R-:W-:-:S05]  /*8690*/  PRMT R9, R155, 0x8880, RZ ;  /* 0x000088809b097816 */ /* 0x001fca00000000ff */
[----:B------:R-:W-:-:S07]  /*86a0*/  IMAD R164, R9, R154, RZ ;  /* 0x0000009a09a47224 */ /* 0x000fce00078e02ff */
.L_x_216:
[----:B------:R-:W-:Y:S05]  /*86b0*/  BSYNC B1 ;  /* 0x0000000000017941 */ /* 0x000fea0003800000 */
.L_x_215:
[----:B------:R-:W-:Y:S01]  /*86c0*/  @!P3 IMAD R47, R47, R153, R164 ;  /* 0x000000992f2fb224 */ /* 0x000fe200078e02a4 */
[----:B------:R-:W-:Y:S04]  /*86d0*/  BSSY B1, `(.L_x_217) ;  /* 0x0000006000017945 */ /* 0x000fe80003800000 */
[----:B------:R0:W-:Y:S01]  /*86e0*/  @!P3 STG.E.U8 desc[UR36][R10.64+0x29], R47 ;  /* 0x0000292f0a00b986 */ /* 0x0001e2000c101124 */
[----:B------:R-:W-:Y:S05]  /*86f0*/  @P5 BRA `(.L_x_218) ;  /* 0x00000000000c5947 */ /* 0x000fea0003800000 */
[----:B------:R-:W0:Y:S02]  /*8700*/  LDG.E.U8 R155, desc[UR36][R4.64+0x30] ;  /* 0x00003024049b7981 */ /* 0x000e24000c1e1100 */
[----:B0-----:R-:W-:-:S05]  /*8710*/  PRMT R9, R155, 0x8880, RZ ;  /* 0x000088809b097816 */ /* 0x001fca00000000ff */
[----:B------:R-:W-:-:S07]  /*8720*/  IMAD R164, R9, R154, RZ ;  /* 0x0000009a09a47224 */ /* 0x000fce00078e02ff */
.L_x_218:
[----:B------:R-:W-:Y:S05]  /*8730*/  BSYNC B1 ;  /* 0x0000000000017941 */ /* 0x000fea0003800000 */
.L_x_217:
[----:B0-----:R-:W-:Y:S01]  /*8740*/  @!P5 IMAD R9, R48, R153, R164 ;  /* 0x000000993009d224 */ /* 0x001fe200078e02a4 */
[----:B------:R-:W-:Y:S04]  /*8750*/  BSSY B1, `(.L_x_219) ;  /* 0x0000006000017945 */ /* 0x000fe80003800000 */
[----:B------:R0:W-:Y:S01]  /*8760*/  @!P5 STG.E.U8 desc[UR36][R6.64+0x30], R9 ;  /* 0x000030090600d986 */ /* 0x0001e2000c101124 */
[----:B------:R-:W-:Y:S05]  /*8770*/  @P1 BRA `(.L_x_220) ;  /* 0x00000000000c1947 */ /* 0x000fea0003800000 */
[----:B------:R-:W0:Y:S02]  /*8780*/  LDG.E.U8 R155, desc[UR36][R4.64+0x31] ;  /* 0x00003124049b7981 */ /* 0x000e24000c1e1100 */
[----:B0-----:R-:W-:-:S05]  /*8790*/  PRMT R9, R155, 0x8880, RZ ;  /* 0x000088809b097816 */ /* 0x001fca00000000ff */
[----:B------:R-:W-:-:S07]  /*87a0*/  IMAD R164, R9, R154, RZ ;  /* 0x0000009a09a47224 */ /* 0x000fce00078e02ff */
.L_x_220:
[----:B------:R-:W-:Y:S05]  /*87b0*/  BSYNC B1 ;  /* 0x0000000000017941 */ /* 0x000fea0003800000 */
.L_x_219:
        /* <DEDUP_REMOVED lines=11> */
.L_x_222:
[----:B------:R-:W-:Y:S05]  /*8870*/  BSYNC B1 ;  /* 0x0000000000017941 */ /* 0x000fea0003800000 */
.L_x_221:
[----:B0-----:R-:W-:Y:S01]  /*8880*/  @!P4 IMAD R9, R50, R153, R164 ;  /* 0x000000993209c224 */ /* 0x001fe200078e02a4 */
[----:B------:R-:W-:Y:S04]  /*8890*/  BSSY B1, `(.L_x_223) ;  /* 0x0000006000017945 */ /* 0x000fe80003800000 */
[----:B------:R0:W-:Y:S01]  /*88a0*/  @!P4 STG.E.U8 desc[UR36][R10.64+0x30], R9 ;  /* 0x000030090a00c986 */ /* 0x0001e2000c101124 */
[----:B------:R-:W-:Y:S05]  /*88b0*/  @P3 BRA `(.L_x_224) ;  /* 0x00000000000c3947 */ /* 0x000fea0003800000 */
[----:B------:R-:W0:Y:S02]  /*88c0*/  LDG.E.U8 R155, desc[UR36][R12.64+0x31] ;  /* 0x000031240c9b7981 */ /* 0x000e24000c1e1100 */
[----:B0-----:R-:W-:-:S05]  /*88d0*/  PRMT R9, R155, 0x8880, RZ ;  /* 0x000088809b097816 */ /* 0x001fca00000000ff */
[----:B------:R-:W-:-:S07]  /*88e0*/  IMAD R164, R9, R154, RZ ;  /* 0x0000009a09a47224 */ /* 0x000fce00078e02ff */
.L_x_224:
[----:B------:R-:W-:Y:S05]  /*88f0*/  BSYNC B1 ;  /* 0x0000000000017941 */ /* 0x000fea0003800000 */
.L_x_223:
[----:B------:R-:W-:Y:S01]  /*8900*/  @!P3 IMAD R51, R51, R153, R164 ;  /* 0x000000993333b224 */ /* 0x000fe200078e02a4 */
[----:B------:R-:W-:Y:S04]  /*8910*/  BSSY B1, `(.L_x_225) ;  /* 0x0000006000017945 */ /* 0x000fe80003800000 */
[----:B------:R0:W-:Y:S01]  /*8920*/  @!P3 STG.E.U8 desc[UR36][R10.64+0x31], R51 ;  /* 0x000031330a00b986 */ /* 0x0001e2000c101124 */
[----:B------:R-:W-:Y:S05]  /*8930*/  @P5 BRA `(.L_x_226) ;  /* 0x00000000000c5947 */ /* 0x000fea0003800000 */
[----:B------:R-:W0:Y:S02]  /*8940*/  LDG.E.U8 R155, desc[UR36][R4.64+0x38] ;  /* 0x00003824049b7981 */ /* 0x000e24000c1e1100 */
[----:B0-----:R-:W-:-:S05]  /*8950*/  PRMT R9, R155, 0x8880, RZ ;  /* 0x000088809b097816 */ /* 0x001fca00000000ff */
[----:B------:R-:W-:-:S07]  /*8960*/  IMAD R164, R9, R154, RZ ;  /* 0x0000009a09a47224 */ /* 0x000fce00078e02ff */
.L_x_226:
[----:B------:R-:W-:Y:S05]  /*8970*/  BSYNC B1 ;  /* 0x0000000000017941 */ /* 0x000fea0003800000 */
.L_x_225:
[----:B0-----:R-:W-:Y:S01]  /*8980*/  @!P5 IMAD R9, R52, R153, R164 ;  /* 0x000000993409d224 */ /* 0x001fe200078e02a4 */
[----:B------:R-:W-:Y:S04]  /*8990*/  BSSY B1, `(.L_x_227) ;  /* 0x0000006000017945 */ /* 0x000fe80003800000 */
[----:B------:R0:W-:Y:S01]  /*89a0*/  @!P5 STG.E.U8 desc[UR36][R6.64+0x38], R9 ;  /* 0x000038090600d986 */ /* 0x0001e2000c101124 */
[----:B------:R-:W-:Y:S05]  /*89b0*/  @P1 BRA `(.L_x_228) ;  /* 0x00000000000c1947 */ /* 0x000fea0003800000 */
[----:B------:R-:W0:Y:S02]  /*89c0*/  LDG.E.U8 R155, desc[UR36][R4.64+0x39] ;  /* 0x00003924049b7981 */ /* 0x000e24000c1e1100 */
[----:B0-----:R-:W-:-:S05]  /*89d0*/  PRMT R9, R155, 0x8880, RZ ;  /* 0x000088809b097816 */ /* 0x001fca00000000ff */
[----:B------:R-:W-:-:S07]  /*89e0*/  IMAD R164, R9, R154, RZ ;  /* 0x0000009a09a47224 */ /* 0x000fce00078e02ff */
.L_x_228:
[----:B------:R-:W-:Y:S05]  /*89f0*/  BSYNC B1 ;  /* 0x0000000000017941 */ /* 0x000fea0003800000 */
.L_x_227:
        /* <DEDUP_REMOVED lines=11> */
.L_x_230:
[----:B------:R-:W-:Y:S05]  /*8ab0*/  BSYNC B1 ;  /* 0x0000000000017941 */ /* 0x000fea0003800000 */
.L_x_229:
[----:B0-----:R-:W-:Y:S01]  /*8ac0*/  @!P4 IMAD R9, R54, R153, R164 ;  /* 0x000000993609c224 */ /* 0x001fe200078e02a4 */
[----:B------:R-:W-:Y:S04]  /*8ad0*/  BSSY B1, `(.L_x_231) ;  /* 0x0000006000017945 */ /* 0x000fe80003800000 */
[----:B------:R0:W-:Y:S01]  /*8ae0*/  @!P4 STG.E.U8 desc[UR36][R10.64+0x38], R9 ;  /* 0x000038090a00c986 */ /* 0x0001e2000c101124 */
[----:B------:R-:W-:Y:S05]  /*8af0*/  @P3 BRA `(.L_x_232) ;  /* 0x00000000000c3947 */ /* 0x000fea0003800000 */
[----:B------:R-:W0:Y:S02]  /*8b00*/  LDG.E.U8 R155, desc[UR36][R12.64+0x39] ;  /* 0x000039240c9b7981 */ /* 0x000e24000c1e1100 */
[----:B0-----:R-:W-:-:S05]  /*8b10*/  PRMT R9, R155, 0x8880, RZ ;  /* 0x000088809b097816 */ /* 0x001fca00000000ff */
[----:B------:R-:W-:-:S07]  /*8b20*/  IMAD R164, R9, R154, RZ ;  /* 0x0000009a09a47224 */ /* 0x000fce00078e02ff */
.L_x_232:
[----:B------:R-:W-:Y:S05]  /*8b30*/  BSYNC B1 ;  /* 0x0000000000017941 */ /* 0x000fea0003800000 */
.L_x_231:
[----:B------:R-:W-:Y:S01]  /*8b40*/  @!P3 IMAD R55, R55, R153, R164 ;  /* 0x000000993737b224 */ /* 0x000fe200078e02a4 */
[----:B------:R-:W-:Y:S04]  /*8b50*/  BSSY B1, `(.L_x_233) ;  /* 0x0000006000017945 */ /* 0x000fe80003800000 */
[----:B------:R0:W-:Y:S01]  /*8b60*/  @!P3 STG.E.U8 desc[UR36][R10.64+0x39], R55 ;  /* 0x000039370a00b986 */ /* 0x0001e2000c101124 */
[----:B------:R-:W-:Y:S05]  /*8b70*/  @P5 BRA `(.L_x_234) ;  /* 0x00000000000c5947 */ /* 0x000fea0003800000 */
[----:B------:R-:W0:Y:S02]  /*8b80*/  LDG.E.U8 R155, desc[UR36][R4.64+0x40] ;  /* 0x00004024049b7981 */ /* 0x000e24000c1e1100 */
[----:B0-----:R-:W-:-:S05]  /*8b90*/  PRMT R9, R155, 0x8880, RZ ;  /* 0x000088809b097816 */ /* 0x001fca00000000ff */
[----:B------:R-:W-:-:S07]  /*8ba0*/  IMAD R164, R9, R154, RZ ;  /* 0x0000009a09a47224 */ /* 0x000fce00078e02ff */
.L_x_234:
[----:B------:R-:W-:Y:S05]  /*8bb0*/  BSYNC B1 ;  /* 0x0000000000017941 */ /* 0x000fea0003800000 */
.L_x_233:
[----:B0-----:R-:W-:Y:S01]  /*8bc0*/  @!P5 IMAD R9, R56, R153, R164 ;  /* 0x000000993809d224 */ /* 0x001fe200078e02a4 */
[----:B------:R-:W-:Y:S04]  /*8bd0*/  BSSY B1, `(.L_x_235) ;  /* 0x0000006000017945 */ /* 0x000fe80003800000 */
[----:B------:R0:W-:Y:S01]  /*8be0*/  @!P5 STG.E.U8 desc[UR36][R6.64+0x40], R9 ;  /* 0x000040090600d986 */ /* 0x0001e2000c101124 */
[----:B------:R-:W-:Y:S05]  /*8bf0*/  @P1 BRA `(.L_x_236) ;  /* 0x00000000000c1947 */ /* 0x000fea0003800000 */
[----:B------:R-:W0:Y:S02]  /*8c00*/  LDG.E.U8 R155, desc[UR36][R4.64+0x41] ;  /* 0x00004124049b7981 */ /* 0x000e24000c1e1100 */
[----:B0-----:R-:W-:-:S05]  /*8c10*/  PRMT R9, R155, 0x8880, RZ ;  /* 0x000088809b097816 */ /* 0x001fca00000000ff */
[----:B------:R-:W-:-:S07]  /*8c20*/  IMAD R164, R9, R154, RZ ;  /* 0x0000009a09a47224 */ /* 0x000fce00078e02ff */
.L_x_236:
[----:B------:R-:W-:Y:S05]  /*8c30*/  BSYNC B1 ;  /* 0x0000000000017941 */ /* 0x000fea0003800000 */
.L_x_235:
        /* <DEDUP_REMOVED lines=11> */
.L_x_238:
[----:B------:R-:W-:Y:S05]  /*8cf0*/  BSYNC B1 ;  /* 0x0000000000017941 */ /* 0x000fea0003800000 */
.L_x_237:
[----:B0-----:R-:W-:Y:S01]  /*8d00*/  @!P4 IMAD R9, R58, R153, R164 ;  /* 0x000000993a09c224 */ /* 0x001fe200078e02a4 */
[----:B------:R-:W-:Y:S04]  /*8d10*/  BSSY B1, `(.L_x_239) ;  /* 0x0000006000017945 */ /* 0x000fe80003800000 */
[----:B------:R0:W-:Y:S01]  /*8d20*/  @!P4 STG.E.U8 desc[UR36][R10.64+0x40], R9 ;  /* 0x000040090a00c986 */ /* 0x0001e2000c101124 */
[----:B------:R-:W-:Y:S05]  /*8d30*/  @P3 BRA `(.L_x_240) ;  /* 0x00000000000c3947 */ /* 0x000fea0003800000 */
[----:B------:R-:W0:Y:S02]  /*8d40*/  LDG.E.U8 R155, desc[UR36][R12.64+0x41] ;  /* 0x000041240c9b7981 */ /* 0x000e24000c1e1100 */
[----:B0-----:R-:W-:-:S05]  /*8d50*/  PRMT R9, R155, 0x8880, RZ ;  /* 0x000088809b097816 */ /* 0x001fca00000000ff */
[----:B------:R-:W-:-:S07]  /*8d60*/  IMAD R164, R9, R154, RZ ;  /* 0x0000009a09a47224 */ /* 0x000fce00078e02ff */
.L_x_240:
[----:B------:R-:W-:Y:S05]  /*8d70*/  BSYNC B1 ;  /* 0x0000000000017941 */ /* 0x000fea0003800000 */
.L_x_239:
[----:B------:R-:W-:Y:S01]  /*8d80*/  @!P3 IMAD R59, R59, R153, R164 ;  /* 0x000000993b3bb224 */ /* 0x000fe200078e02a4 */
[----:B------:R-:W-:Y:S04]  /*8d90*/  BSSY B1, `(.L_x_241) ;  /* 0x0000006000017945 */ /* 0x000fe80003800000 */
[----:B------:R0:W-:Y:S01]  /*8da0*/  @!P3 STG.E.U8 desc[UR36][R10.64+0x41], R59 ;  /* 0x0000413b0a00b986 */ /* 0x0001e2000c101124 */
[----:B------:R-:W-:Y:S05]  /*8db0*/  @P5 BRA `(.L_x_242) ;  /* 0x00000000000c5947 */ /* 0x000fea0003800000 */
[----:B------:R-:W0:Y:S02]  /*8dc0*/  LDG.E.U8 R155, desc[UR36][R4.64+0x48] ;  /* 0x00004824049b7981 */ /* 0x000e24000c1e1100 */
[----:B0-----:R-:W-:-:S05]  /*8dd0*/  PRMT R9, R155, 0x8880, RZ ;  /* 0x000088809b097816 */ /* 0x001fca00000000ff */
[----:B------:R-:W-:-:S07]  /*8de0*/  IMAD R164, R9, R154, RZ ;  /* 0x0000009a09a47224 */ /* 0x000fce00078e02ff */
.L_x_242:
[----:B------:R-:W-:Y:S05]  /*8df0*/  BSYNC B1 ;  /* 0x0000000000017941 */ /* 0x000fea0003800000 */
.L_x_241:
[----:B0-----:R-:W-:Y:S01]  /*8e00*/  @!P5 IMAD R9, R60, R153, R164 ;  /* 0x000000993c09d224 */ /* 0x001fe200078e02a4 */
[----:B------:R-:W-:Y:S04]  /*8e10*/  BSSY B1, `(.L_x_243) ;  /* 0x0000006000017945 */ /* 0x000fe80003800000 */
[----:B------:R0:W-:Y:S01]  /*8e20*/  @!P5 STG.E.U8 desc[UR36][R6.64+0x48], R9 ;  /* 0x000048090600d986 */ /* 0x0001e2000c101124 */
[----:B------:R-:W-:Y:S05]  /*8e30*/  @P1 BRA `(.L_x_244) ;  /* 0x00000000000c1947 */ /* 0x000fea0003800000 */
[----:B------:R-:W0:Y:S02]  /*8e40*/  LDG.E.U8 R155, desc[UR36][R4.64+0x49] ;  /* 0x00004924049b7981 */ /* 0x000e24000c1e1100 */
[----:B0-----:R-:W-:-:S05]  /*8e50*/  PRMT R9, R155, 0x8880, RZ ;  /* 0x000088809b097816 */ /* 0x001fca00000000ff */
[----:B------:R-:W-:-:S07]  /*8e60*/  IMAD R164, R9, R154, RZ ;  /* 0x0000009a09a47224 */ /* 0x000fce00078e02ff */
.L_x_244:
[----:B------:R-:W-:Y:S05]  /*8e70*/  BSYNC B1 ;  /* 0x0000000000017941 */ /* 0x000fea0003800000 */
.L_x_243:
        /* <DEDUP_REMOVED lines=11> */
.L_x_246:
[----:B------:R-:W-:Y:S05]  /*8f30*/  BSYNC B1 ;  /* 0x0000000000017941 */ /* 0x000fea0003800000 */
.L_x_245:
[----:B0-----:R-:W-:Y:S01]  /*8f40*/  @!P4 IMAD R9, R62, R153, R164 ;  /* 0x000000993e09c224 */ /* 0x001fe200078e02a4 */
[----:B------:R-:W-:Y:S04]  /*8f50*/  BSSY B1, `(.L_x_247) ;  /* 0x0000006000017945 */ /* 0x000fe80003800000 */
[----:B------:R0:W-:Y:S01]  /*8f60*/  @!P4 STG.E.U8 desc[UR36][R10.64+0x48], R9 ;  /* 0x000048090a00c986 */ /* 0x0001e2000c101124 */
[----:B------:R-:W-:Y:S05]  /*8f70*/  @P3 BRA `(.L_x_248) ;  /* 0x00000000000c3947 */ /* 0x000fea0003800000 */
[----:B------:R-:W0:Y:S02]  /*8f80*/  LDG.E.U8 R155, desc[UR36][R12.64+0x49] ;  /* 0x000049240c9b7981 */ /* 0x000e24000c1e1100 */
[----:B0-----:R-:W-:-:S05]  /*8f90*/  PRMT R9, R155, 0x8880, RZ ;  /* 0x000088809b097816 */ /* 0x001fca00000000ff */
[----:B------:R-:W-:-:S07]  /*8fa0*/  IMAD R164, R9, R154, RZ ;  /* 0x0000009a09a47224 */ /* 0x000fce00078e02ff */
.L_x_248:
[----:B------:R-:W-:Y:S05]  /*8fb0*/  BSYNC B1 ;  /* 0x0000000000017941 */ /* 0x000fea0003800000 */
.L_x_247:
[----:B------:R-:W-:Y:S01]  /*8fc0*/  @!P3 IMAD R63, R63, R153, R164 ;  /* 0x000000993f3fb224 */ /* 0x000fe200078e02a4 */
[----:B------:R-:W-:Y:S04]  /*8fd0*/  BSSY B1, `(.L_x_249) ;  /* 0x0000006000017945 */ /* 0x000fe80003800000 */
[----:B------:R0:W-:Y:S01]  /*8fe0*/  @!P3 STG.E.U8 desc[UR36][R10.64+0x49], R63 ;  /* 0x0000493f0a00b986 */ /* 0x0001e2000c101124 */
[----:B------:R-:W-:Y:S05]  /*8ff0*/  @P5 BRA `(.L_x_250) ;  /* 0x00000000000c5947 */ /* 0x000fea0003800000 */
[----:B------:R-:W0:Y:S02]  /*9000*/  LDG.E.U8 R155, desc[UR36][R4.64+0x50] ;  /* 0x00005024049b7981 */ /* 0x000e24000c1e1100 */
[----:B0-----:R-:W-:-:S05]  /*9010*/  PRMT R9, R155, 0x8880, RZ ;  /* 0x000088809b097816 */ /* 0x001fca00000000ff */
[----:B------:R-:W-:-:S07]  /*9020*/  IMAD R164, R9, R154, RZ ;  /* 0x0000009a09a47224 */ /* 0x000fce00078e02ff */
.L_x_250:
[----:B------:R-:W-:Y:S05]  /*9030*/  BSYNC B1 ;  /* 0x0000000000017941 */ /* 0x000fea0003800000 */
.L_x_249:
[----:B0-----:R-:W-:Y:S01]  /*9040*/  @!P5 IMAD R9, R64, R153, R164 ;  /* 0x000000994009d224 */ /* 0x001fe200078e02a4 */
[----:B------:R-:W-:Y:S04]  /*9050*/  BSSY B1, `(.L_x_251) ;  /* 0x0000006000017945 */ /* 0x000fe80003800000 */
[----:B------:R0:W-:Y:S01]  /*9060*/  @!P5 STG.E.U8 desc[UR36][R6.64+0x50], R9 ;  /* 0x000050090600d986 */ /* 0x0001e2000c101124 */
[----:B------:R-:W-:Y:S05]  /*9070*/  @P1 BRA `(.L_x_252) ;  /* 0x00000000000c1947 */ /* 0x000fea0003800000 */
[----:B------:R-:W0:Y:S02]  /*9080*/  LDG.E.U8 R155, desc[UR36][R4.64+0x51] ;  /* 0x00005124049b7981 */ /* 0x000e24000c1e1100 */
[----:B0-----:R-:W-:-:S05]  /*9090*/  PRMT R9, R155, 0x8880, RZ ;  /* 0x000088809b097816 */ /* 0x001fca00000000ff */
[----:B------:R-:W-:-:S07]  /*90a0*/  IMAD R164, R9, R154, RZ ;  /* 0x0000009a09a47224 */ /* 0x000fce00078e02ff */
.L_x_252:
[----:B------:R-:W-:Y:S05]  /*90b0*/  BSYNC B1 ;  /* 0x0000000000017941 */ /* 0x000fea0003800000 */
.L_x_251:
        /* <DEDUP_REMOVED lines=11> */
.L_x_254:
[----:B------:R-:W-:Y:S05]  /*9170*/  BSYNC B1 ;  /* 0x0000000000017941 */ /* 0x000fea0003800000 */
.L_x_253:
[----:B0-----:R-:W-:Y:S01]  /*9180*/  @!P4 IMAD R9, R66, R153, R164 ;  /* 0x000000994209c224 */ /* 0x001fe200078e02a4 */
[----:B------:R-:W-:Y:S04]  /*9190*/  BSSY B1, `(.L_x_255) ;  /* 0x0000006000017945 */ /* 0x000fe80003800000 */
[----:B------:R0:W-:Y:S01]  /*91a0*/  @!P4 STG.E.U8 desc[UR36][R10.64+0x50], R9 ;  /* 0x000050090a00c986 */ /* 0x0001e2000c101124 */
[----:B------:R-:W-:Y:S05]  /*91b0*/  @P3 BRA `(.L_x_256) ;  /* 0x00000000000c3947 */ /* 0x000fea0003800000 */
[----:B------:R-:W0:Y:S02]  /*91c0*/  LDG.E.U8 R155, desc[UR36][R12.64+0x51] ;  /* 0x000051240c9b7981 */ /* 0x000e24000c1e1100 */
[----:B0-----:R-:W-:-:S05]  /*91d0*/  PRMT R9, R155, 0x8880, RZ ;  /* 0x000088809b097816 */ /* 0x001fca00000000ff */
[----:B------:R-:W-:-:S07]  /*91e0*/  IMAD R164, R9, R154, RZ ;  /* 0x0000009a09a47224 */ /* 0x000fce00078e02ff */
.L_x_256:
[----:B------:R-:W-:Y:S05]  /*91f0*/  BSYNC B1 ;  /* 0x0000000000017941 */ /* 0x000fea0003800000 */
.L_x_255:
[----:B------:R-:W-:Y:S01]  /*9200*/  @!P3 IMAD R67, R67, R153, R164 ;  /* 0x000000994343b224 */ /* 0x000fe200078e02a4 */
[----:B------:R-:W-:Y:S04]  /*9210*/  BSSY B1, `(.L_x_257) ;  /* 0x0000006000017945 */ /* 0x000fe80003800000 */
[----:B------:R0:W-:Y:S01]  /*9220*/  @!P3 STG.E.U8 desc[UR36][R10.64+0x51], R67 ;  /* 0x000051430a00b986 */ /* 0x0001e2000c101124 */
[----:B------:R-:W-:Y:S05]  /*9230*/  @P5 BRA `(.L_x_258) ;  /* 0x00000000000c5947 */ /* 0x000fea0003800000 */
[----:B------:R-:W0:Y:S02]  /*9240*/  LDG.E.U8 R155, desc[UR36][R4.64+0x58] ;  /* 0x00005824049b7981 */ /* 0x000e24000c1e1100 */
[----:B0-----:R-:W-:-:S05]  /*9250*/  PRMT R9, R155, 0x8880, RZ ;  /* 0x000088809b097816 */ /* 0x001fca00000000ff */
[----:B------:R-:W-:-:S07]  /*9260*/  IMAD R164, R9, R154, RZ ;  /* 0x0000009a09a47224 */ /* 0x000fce00078e02ff */
.L_x_258:
[----:B------:R-:W-:Y:S05]  /*9270*/  BSYNC B1 ;  /* 0x0000000000017941 */ /* 0x000fea0003800000 */
.L_x_257:
[----:B0-----:R-:W-:Y:S01]  /*9280*/  @!P5 IMAD R9, R68, R153, R164 ;  /* 0x000000994409d224 */ /* 0x001fe200078e02a4 */
[----:B------:R-:W-:Y:S04]  /*9290*/  BSSY B1, `(.L_x_259) ;  /* 0x0000006000017945 */ /* 0x000fe80003800000 */
[----:B------:R0:W-:Y:S01]  /*92a0*/  @!P5 STG.E.U8 desc[UR36][R6.64+0x58], R9 ;  /* 0x000058090600d986 */ /* 0x0001e2000c101124 */
[----:B------:R-:W-:Y:S05]  /*92b0*/  @P1 BRA `(.L_x_260) ;  /* 0x00000000000c1947 */ /* 0x000fea0003800000 */
[----:B------:R-:W0:Y:S02]  /*92c0*/  LDG.E.U8 R155, desc[UR36][R4.64+0x59] ;  /* 0x00005924049b7981 */ /* 0x000e24000c1e1100 */
[----:B0-----:R-:W-:-:S05]  /*92d0*/  PRMT R9, R155, 0x8880, RZ ;  /* 0x000088809b097816 */ /* 0x001fca00000000ff */
[----:B------:R-:W-:-:S07]  /*92e0*/  IMAD R164, R9, R154, RZ ;  /* 0x0000009a09a47224 */ /* 0x000fce00078e02ff */
.L_x_260:
[----:B------:R-:W-:Y:S05]  /*92f0*/  BSYNC B1 ;  /* 0x0000000000017941 */ /* 0x000fea0003800000 */
.L_x_259:
        /* <DEDUP_REMOVED lines=11> */
.L_x_262:
[----:B------:R-:W-:Y:S05]  /*93b0*/  BSYNC B1 ;  /* 0x0000000000017941 */ /* 0x000fea0003800000 */
.L_x_261:
[----:B0-----:R-:W-:Y:S01]  /*93c0*/  @!P4 IMAD R9, R70, R153, R164 ;  /* 0x000000994609c224 */ /* 0x001fe200078e02a4 */
[----:B------:R-:W-:Y:S04]  /*93d0*/  BSSY B1, `(.L_x_263) ;  /* 0x0000006000017945 */ /* 0x000fe80003800000 */
[----:B------:R0:W-:Y:S01]  /*93e0*/  @!P4 STG.E.U8 desc[UR36][R10.64+0x58], R9 ;  /* 0x000058090a00c986 */ /* 0x0001e2000c101124 */
[----:B------:R-:W-:Y:S05]  /*93f0*/  @P3 BRA `(.L_x_264) ;  /* 0x00000000000c3947 */ /* 0x000fea0003800000 */
[----:B------:R-:W0:Y:S02]  /*9400*/  LDG.E.U8 R155, desc[UR36][R12.64+0x59] ;  /* 0x000059240c9b7981 */ /* 0x000e24000c1e1100 */
[----:B0-----:R-:W-:-:S05]  /*9410*/  PRMT R9, R155, 0x8880, RZ ;  /* 0x000088809b097816 */ /* 0x001fca00000000ff */
[----:B------:R-:W-:-:S07]  /*9420*/  IMAD R164, R9, R154, RZ ;  /* 0x0000009a09a47224 */ /* 0x000fce00078e02ff */
.L_x_264:
[----:B------:R-:W-:Y:S05]  /*9430*/  BSYNC B1 ;  /* 0x0000000000017941 */ /* 0x000fea0003800000 */
.L_x_263:
[----:B------:R-:W-:Y:S01]  /*9440*/  @!P3 IMAD R71, R71, R153, R164 ;  /* 0x000000994747b224 */ /* 0x000fe200078e02a4 */
[----:B------:R-:W-:Y:S04]  /*9450*/  BSSY B1, `(.L_x_265) ;  /* 0x0000006000017945 */ /* 0x000fe80003800000 */
[----:B------:R0:W-:Y:S01]  /*9460*/  @!P3 STG.E.U8 desc[UR36][R10.64+0x59], R71 ;  /* 0x000059470a00b986 */ /* 0x0001e2000c101124 */
[----:B------:R-:W-:Y:S05]  /*9470*/  @P5 BRA `(.L_x_266) ;  /* 0x00000000000c5947 */ /* 0x000fea0003800000 */
[----:B------:R-:W0:Y:S02]  /*9480*/  LDG.E.U8 R155, desc[UR36][R4.64+0x60] ;  /* 0x00006024049b7981 */ /* 0x000e24000c1e1100 */
[----:B0-----:R-:W-:-:S05]  /*9490*/  PRMT R9, R155, 0x8880, RZ ;  /* 0x000088809b097816 */ /* 0x001fca00000000ff */
[----:B------:R-:W-:-:S07]  /*94a0*/  IMAD R164, R9, R154, RZ ;  /* 0x0000009a09a47224 */ /* 0x000fce00078e02ff */
.L_x_266:
[----:B------:R-:W-:Y:S05]  /*94b0*/  BSYNC B1 ;  /* 0x0000000000017941 */ /* 0x000fea0003800000 */
.L_x_265:
[----:B0-----:R-:W-:Y:S01]  /*94c0*/  @!P5 IMAD R9, R72, R153, R164 ;  /* 0x000000994809d224 */ /* 0x001fe200078e02a4 */
[----:B------:R-:W-:Y:S04]  /*94d0*/  BSSY B1, `(.L_x_267) ;  /* 0x0000006000017945 */ /* 0x000fe80003800000 */
[----:B------:R0:W-:Y:S01]  /*94e0*/  @!P5 STG.E.U8 desc[UR36][R6.64+0x60], R9 ;  /* 0x000060090600d986 */ /* 0x0001e2000c101124 */
[----:B------:R-:W-:Y:S05]  /*94f0*/  @P1 BRA `(.L_x_268) ;  /* 0x00000000000c1947 */ /* 0x000fea0003800000 */
[----:B------:R-:W0:Y:S02]  /*9500*/  LDG.E.U8 R155, desc[UR36][R4.64+0x61] ;  /* 0x00006124049b7981 */ /* 0x000e24000c1e1100 */
[----:B0-----:R-:W-:-:S05]  /*9510*/  PRMT R9, R155, 0x8880, RZ ;  /* 0x000088809b097816 */ /* 0x001fca00000000ff */
[----:B------:R-:W-:-:S07]  /*9520*/  IMAD R164, R9, R154, RZ ;  /* 0x0000009a09a47224 */ /* 0x000fce00078e02ff */
.L_x_268:
[----:B------:R-:W-:Y:S05]  /*9530*/  BSYNC B1 ;  /* 0x0000000000017941 */ /* 0x000fea0003800000 */
.L_x_267:
        /* <DEDUP_REMOVED lines=11> */
.L_x_270:
[----:B------:R-:W-:Y:S05]  /*95f0*/  BSYNC B1 ;  /* 0x0000000000017941 */ /* 0x000fea0003800000 */
.L_x_269:
[----:B0-----:R-:W-:Y:S01]  /*9600*/  @!P4 IMAD R9, R74, R153, R164 ;  /* 0x000000994a09c224 */ /* 0x001fe200078e02a4 */
[----:B------:R-:W-:Y:S04]  /*9610*/  BSSY B1, `(.L_x_271) ;  /* 0x0000006000017945 */ /* 0x000fe80003800000 */
[----:B------:R0:W-:Y:S01]  /*9620*/  @!P4 STG.E.U8 desc[UR36][R10.64+0x60], R9 ;  /* 0x000060090a00c986 */ /* 0x0001e2000c101124 */
[----:B------:R-:W-:Y:S05]  /*9630*/  @P3 BRA `(.L_x_272) ;  /* 0x00000000000c3947 */ /* 0x000fea0003800000 */
[----:B------:R-:W0:Y:S02]  /*9640*/  LDG.E.U8 R155, desc[UR36][R12.64+0x61] ;  /* 0x000061240c9b7981 */ /* 0x000e24000c1e1100 */
[----:B0-----:R-:W-:-:S05]  /*9650*/  PRMT R9, R155, 0x8880, RZ ;  /* 0x000088809b097816 */ /* 0x001fca00000000ff */
[----:B------:R-:W-:-:S07]  /*9660*/  IMAD R164, R9, R154, RZ ;  /* 0x0000009a09a47224 */ /* 0x000fce00078e02ff */
.L_x_272:
[----:B------:R-:W-:Y:S05]  /*9670*/  BSYNC B1 ;  /* 0x0000000000017941 */ /* 0x000fea0003800000 */
.L_x_271:
[----:B------:R-:W-:Y:S01]  /*9680*/  @!P3 IMAD R75, R75, R153, R164 ;  /* 0x000000994b4bb224 */ /* 0x000fe200078e02a4 */
[----:B------:R-:W-:Y:S04]  /*9690*/  BSSY B1, `(.L_x_273) ;  /* 0x0000006000017945 */ /* 0x000fe80003800000 */
[----:B------:R0:W-:Y:S01]  /*96a0*/  @!P3 STG.E.U8 desc[UR36][R10.64+0x61], R75 ;  /* 0x0000614b0a00b986 */ /* 0x0001e2000c101124 */
[----:B------:R-:W-:Y:S05]  /*96b0*/  @P5 BRA `(.L_x_274) ;  /* 0x00000000000c5947 */ /* 0x000fea0003800000 */
[----:B------:R-:W0:Y:S02]  /*96c0*/  LDG.E.U8 R155, desc[UR36][R4.64+0x68] ;  /* 0x00006824049b7981 */ /* 0x000e24000c1e1100 */
[----:B0-----:R-:W-:-:S05]  /*96d0*/  PRMT R9, R155, 0x8880, RZ ;  /* 0x000088809b097816 */ /* 0x001fca00000000ff */
[----:B------:R-:W-:-:S07]  /*96e0*/  IMAD R164, R9, R154, RZ ;  /* 0x0000009a09a47224 */ /* 0x000fce00078e02ff */
.L_x_274:
[----:B------:R-:W-:Y:S05]  /*96f0*/  BSYNC B1 ;  /* 0x0000000000017941 */ /* 0x000fea0003800000 */
.L_x_273:
[----:B0-----:R-:W-:Y:S01]  /*9700*/  @!P5 IMAD R9, R76, R153, R164 ;  /* 0x000000994c09d224 */ /* 0x001fe200078e02a4 */
[----:B------:R-:W-:Y:S04]  /*9710*/  BSSY B1, `(.L_x_275) ;  /* 0x0000006000017945 */ /* 0x000fe80003800000 */
[----:B------:R0:W-:Y:S01]  /*9720*/  @!P5 STG.E.U8 desc[UR36][R6.64+0x68], R9 ;  /* 0x000068090600d986 */ /* 0x0001e2000c101124 */
[----:B------:R-:W-:Y:S05]  /*9730*/  @P1 BRA `(.L_x_276) ;  /* 0x00000000000c1947 */ /* 0x000fea0003800000 */
[----:B------:R-:W0:Y:S02]  /*9740*/  LDG.E.U8 R155, desc[UR36][R4.64+0x69] ;  /* 0x00006924049b7981 */ /* 0x000e24000c1e1100 */
[----:B0-----:R-:W-:-:S05]  /*9750*/  PRMT R9, R155, 0x8880, RZ ;  /* 0x000088809b097816 */ /* 0x001fca00000000ff */
[----:B------:R-:W-:-:S07]  /*9760*/  IMAD R164, R9, R154, RZ ;  /* 0x0000009a09a47224 */ /* 0x000fce00078e02ff */
.L_x_276:
[----:B------:R-:W-:Y:S05]  /*9770*/  BSYNC B1 ;  /* 0x0000000000017941 */ /* 0x000fea0003800000 */
.L_x_275:
        /* <DEDUP_REMOVED lines=11> */
.L_x_278:
[----:B------:R-:W-:Y:S05]  /*9830*/  BSYNC B1 ;  /* 0x0000000000017941 */ /* 0x000fea0003800000 */
.L_x_277:
[----:B0-----:R-:W-:Y:S01]  /*9840*/  @!P4 IMAD R9, R78, R153, R164 ;  /* 0x000000994e09c224 */ /* 0x001fe200078e02a4 */
[----:B------:R-:W-:Y:S04]  /*9850*/  BSSY B1, `(.L_x_279) ;  /* 0x0000006000017945 */ /* 0x000fe80003800000 */
[----:B------:R0:W-:Y:S01]  /*9860*/  @!P4 STG.E.U8 desc[UR36][R10.64+0x68], R9 ;  /* 0x000068090a00c986 */ /* 0x0001e2000c101124 */
[----:B------:R-:W-:Y:S05]  /*9870*/  @P3 BRA `(.L_x_280) ;  /* 0x00000000000c3947 */ /* 0x000fea0003800000 */
[----:B------:R-:W0:Y:S02]  /*9880*/  LDG.E.U8 R155, desc[UR36][R12.64+0x69] ;  /* 0x000069240c9b7981 */ /* 0x000e24000c1e1100 */
[----:B0-----:R-:W-:-:S05]  /*9890*/  PRMT R9, R155, 0x8880, RZ ;  /* 0x000088809b097816 */ /* 0x001fca00000000ff */
[----:B------:R-:W-:-:S07]  /*98a0*/  IMAD R164, R9, R154, RZ ;  /* 0x0000009a09a47224 */ /* 0x000fce00078e02ff */
.L_x_280:
[----:B------:R-:W-:Y:S05]  /*98b0*/  BSYNC B1 ;  /* 0x0000000000017941 */ /* 0x000fea0003800000 */
.L_x_279:
[----:B------:R-:W-:Y:S01]  /*98c0*/  @!P3 IMAD R79, R79, R153, R164 ;  /* 0x000000994f4fb224 */ /* 0x000fe200078e02a4 */
[----:B------:R-:W-:Y:S04]  /*98d0*/  BSSY B1, `(.L_x_281) ;  /* 0x0000006000017945 */ /* 0x000fe80003800000 */
[----:B------:R0:W-:Y:S01]  /*98e0*/  @!P3 STG.E.U8 desc[UR36][R10.64+0x69], R79 ;  /* 0x0000694f0a00b986 */ /* 0x0001e2000c101124 */
[----:B------:R-:W-:Y:S05]  /*98f0*/  @P5 BRA `(.L_x_282) ;  /* 0x00000000000c5947 */ /* 0x000fea0003800000 */
[----:B------:R-:W0:Y:S02]  /*9900*/  LDG.E.U8 R155, desc[UR36][R4.64+0x70] ;  /* 0x00007024049b7981 */ /* 0x000e24000c1e1100 */
[----:B0-----:R-:W-:-:S05]  /*9910*/  PRMT R9, R155, 0x8880, RZ ;  /* 0x000088809b097816 */ /* 0x001fca00000000ff */
[----:B------:R-:W-:-:S07]  /*9920*/  IMAD R164, R9, R154, RZ ;  /* 0x0000009a09a47224 */ /* 0x000fce00078e02ff */
.L_x_282:
[----:B------:R-:W-:Y:S05]  /*9930*/  BSYNC B1 ;  /* 0x0000000000017941 */ /* 0x000fea0003800000 */
.L_x_281:
[----:B0-----:R-:W-:Y:S01]  /*9940*/  @!P5 IMAD R9, R80, R153, R164 ;  /* 0x000000995009d224 */ /* 0x001fe200078e02a4 */
[----:B------:R-:W-:Y:S04]  /*9950*/  BSSY B1, `(.L_x_283) ;  /* 0x0000006000017945 */ /* 0x000fe80003800000 */
[----:B------:R0:W-:Y:S01]  /*9960*/  @!P5 STG.E.U8 desc[UR36][R6.64+0x70], R9 ;  /* 0x000070090600d986 */ /* 0x0001e2000c101124 */
[----:B------:R-:W-:Y:S05]  /*9970*/  @P1 BRA `(.L_x_284) ;  /* 0x00000000000c1947 */ /* 0x000fea0003800000 */
[----:B------:R-:W0:Y:S02]  /*9980*/  LDG.E.U8 R155, desc[UR36][R4.64+0x71] ;  /* 0x00007124049b7981 */ /* 0x000e24000c1e1100 */
[----:B0-----:R-:W-:-:S05]  /*9990*/  PRMT R9, R155, 0x8880, RZ ;  /* 0x000088809b097816 */ /* 0x001fca00000000ff */
[----:B------:R-:W-:-:S07]  /*99a0*/  IMAD R164, R9, R154, RZ ;  /* 0x0000009a09a47224 */ /* 0x000fce00078e02ff */
.L_x_284:
[----:B------:R-:W-:Y:S05]  /*99b0*/  BSYNC B1 ;  /* 0x0000000000017941 */ /* 0x000fea0003800000 */
.L_x_283:
[----:B------:R-:W-:Y:S01]  /*99c0*/  ISETP.LT.OR P4, PT, R3, 0x71, !P0 ;  /* 0x000000710300780c */ /* 0x000fe20004781670 */
[----:B------:R-:W-:Y:S01]  /*99d0*/  @!P1 IMAD R81, R81, R153, R164 ;  /* 0x0000009951519224 */ /* 0x000fe200078e02a4 */
[----:B------:R-:W-:Y:S01]  /*99e0*/  BSSY B1, `(.L_x_285) ;  /* 0x000000a000017945 */ /* 0x000fe20003800000 */
[C---:B------:R-:W-:Y:S02]  /*99f0*/  ISETP.LT.OR P3, PT, R3.reuse, 0x72, !P0 ;  /* 0x000000720300780c */ /* 0x040fe40004761670 */
        /* <DEDUP_REMOVED lines=8> */
.L_x_286:
[----:B------:R-:W-:Y:S05]  /*9a80*/  BSYNC B1 ;  /* 0x0000000000017941 */ /* 0x000fea0003800000 */
.L_x_285:
[----:B0-----:R-:W-:Y:S01]  /*9a90*/  @!P4 IMAD R9, R82, R153, R164 ;  /* 0x000000995209c224 */ /* 0x001fe200078e02a4 */
[----:B------:R-:W-:Y:S04]  /*9aa0*/  BSSY B1, `(.L_x_287) ;  /* 0x0000006000017945 */ /* 0x000fe80003800000 */
[----:B------:R0:W-:Y:S01]  /*9ab0*/  @!P4 STG.E.U8 desc[UR36][R10.64+0x70], R9 ;  /* 0x000070090a00c986 */ /* 0x0001e2000c101124 */
[----:B------:R-:W-:Y:S05]  /*9ac0*/  @P3 BRA `(.L_x_288) ;  /* 0x00000000000c3947 */ /* 0x000fea0003800000 */
[----:B------:R-:W0:Y:S02]  /*9ad0*/  LDG.E.U8 R155, desc[UR36][R12.64+0x71] ;  /* 0x000071240c9b7981 */ /* 0x000e24000c1e1100 */
[----:B0-----:R-:W-:-:S05]  /*9ae0*/  PRMT R9, R155, 0x8880, RZ ;  /* 0x000088809b097816 */ /* 0x001fca00000000ff */
[----:B------:R-:W-:-:S07]  /*9af0*/  IMAD R164, R9, R154, RZ ;  /* 0x0000009a09a47224 */ /* 0x000fce00078e02ff */
.L_x_288:
[----:B------:R-:W-:Y:S05]  /*9b00*/  BSYNC B1 ;  /* 0x0000000000017941 */ /* 0x000fea0003800000 */
.L_x_287:
[----:B------:R-:W-:Y:S01]  /*9b10*/  @!P3 IMAD R83, R83, R153, R164 ;  /* 0x000000995353b224 */ /* 0x000fe200078e02a4 */
[----:B------:R-:W-:Y:S04]  /*9b20*/  BSSY B1, `(.L_x_289) ;  /* 0x0000006000017945 */ /* 0x000fe80003800000 */
[----:B------:R0:W-:Y:S01]  /*9b30*/  @!P3 STG.E.U8 desc[UR36][R10.64+0x71], R83 ;  /* 0x000071530a00b986 */ /* 0x0001e2000c101124 */
[----:B------:R-:W-:Y:S05]  /*9b40*/  @P1 BRA `(.L_x_290) ;  /* 0x00000000000c1947 */ /* 0x000fea0003800000 */
[----:B------:R-:W0:Y:S02]  /*9b50*/  LDG.E.U8 R155, desc[UR36][R4.64+0x78] ;  /* 0x00007824049b7981 */ /* 0x000e24000c1e1100 */
[----:B0-----:R-:W-:-:S05]  /*9b60*/  PRMT R9, R155, 0x8880, RZ ;  /* 0x000088809b097816 */ /* 0x001fca00000000ff */
[----:B------:R-:W-:-:S07]  /*9b70*/  IMAD R164, R9, R154, RZ ;  /* 0x0000009a09a47224 */ /* 0x000fce00078e02ff */
.L_x_290:
[----:B------:R-:W-:Y:S05]  /*9b80*/  BSYNC B1 ;  /* 0x0000000000017941 */ /* 0x000fea0003800000 */
.L_x_289:
[----:B0-----:R-:W-:Y:S01]  /*9b90*/  @!P1 IMAD R9, R84, R153, R164 ;  /* 0x0000009954099224 */ /* 0x001fe200078e02a4 */
[----:B------:R-:W-:Y:S04]  /*9ba0*/  BSSY B1, `(.L_x_291) ;  /* 0x0000006000017945 */ /* 0x000fe80003800000 */
[----:B------:R0:W-:Y:S01]  /*9bb0*/  @!P1 STG.E.U8 desc[UR36][R6.64+0x78], R9 ;  /* 0x0000780906009986 */ /* 0x0001e2000c101124 */
[----:B------:R-:W-:Y:S05]  /*9bc0*/  @P2 BRA `(.L_x_292) ;  /* 0x00000000000c2947 */ /* 0x000fea0003800000 */
[----:B------:R-:W0:Y:S02]  /*9bd0*/  LDG.E.U8 R155, desc[UR36][R4.64+0x79] ;  /* 0x00007924049b7981 */ /* 0x000e24000c1e1100 */
[----:B0-----:R-:W-:-:S05]  /*9be0*/  PRMT R9, R155, 0x8880, RZ ;  /* 0x000088809b097816 */ /* 0x001fca00000000ff */
[----:B------:R-:W-:-:S07]  /*9bf0*/  IMAD R164, R9, R154, RZ ;  /* 0x0000009a09a47224 */ /* 0x000fce00078e02ff */
.L_x_292:
[----:B------:R-:W-:Y:S05]  /*9c00*/  BSYNC B1 ;  /* 0x0000000000017941 */ /* 0x000fea0003800000 */
.L_x_291:
[----:B------:R-:W-:Y:S01]  /*9c10*/  @!P2 IMAD R85, R85, R153, R164 ;  /* 0x000000995555a224 */ /* 0x000fe200078e02a4 */
[----:B------:R-:W-:Y:S04]  /*9c20*/  BSSY B1, `(.L_x_293) ;  /* 0x0000006000017945 */ /* 0x000fe80003800000 */
[----:B------:R0:W-:Y:S01]  /*9c30*/  @!P2 STG.E.U8 desc[UR36][R6.64+0x79], R85 ;  /* 0x000079550600a986 */ /* 0x0001e2000c101124 */
[----:B------:R-:W-:Y:S05]  /*9c40*/  @P5 BRA `(.L_x_294) ;  /* 0x00000000000c5947 */ /* 0x000fea0003800000 */
[----:B------:R-:W5:Y:S02]  /*9c50*/  LDG.E.U8 R155, desc[UR36][R12.64+0x78] ;  /* 0x000078240c9b7981 */ /* 0x000f64000c1e1100 */
[----:B-----5:R-:W-:-:S05]  /*9c60*/  PRMT R5, R155, 0x8880, RZ ;  /* 0x000088809b057816 */ /* 0x020fca00000000ff */
[----:B------:R-:W-:-:S07]  /*9c70*/  IMAD R164, R5, R154, RZ ;  /* 0x0000009a05a47224 */ /* 0x000fce00078e02ff */
.L_x_294:
[----:B------:R-:W-:Y:S05]  /*9c80*/  BSYNC B1 ;  /* 0x0000000000017941 */ /* 0x000fea0003800000 */
.L_x_293:
[----:B------:R-:W-:Y:S01]  /*9c90*/  @!P5 IMAD R5, R86, R153, R164 ;  /* 0x000000995605d224 */ /* 0x000fe200078e02a4 */
[----:B------:R-:W-:Y:S01]  /*9ca0*/  ISETP.LT.OR P0, PT, R3, 0x7a, !P0 ;  /* 0x0000007a0300780c */ /* 0x000fe20004701670 */
[----:B------:R-:W-:Y:S03]  /*9cb0*/  BSSY B1, `(.L_x_295) ;  /* 0x0000006000017945 */ /* 0x000fe60003800000 */
[----:B------:R0:W-:Y:S09]  /*9cc0*/  @!P5 STG.E.U8 desc[UR36][R10.64+0x78], R5 ;  /* 0x000078050a00d986 */ /* 0x0001f2000c101124 */
[----:B------:R-:W-:Y:S05]  /*9cd0*/  @P0 BRA `(.L_x_296) ;  /* 0x00000000000c0947 */ /* 0x000fea0003800000 */
[----:B------:R-:W5:Y:S02]  /*9ce0*/  LDG.E.U8 R155, desc[UR36][R12.64+0x79] ;  /* 0x000079240c9b7981 */ /* 0x000f64000c1e1100 */
[----:B-----5:R-:W-:-:S05]  /*9cf0*/  PRMT R3, R155, 0x8880, RZ ;  /* 0x000088809b037816 */ /* 0x020fca00000000ff */
[----:B------:R-:W-:-:S07]  /*9d00*/  IMAD R164, R3, R154, RZ ;  /* 0x0000009a03a47224 */ /* 0x000fce00078e02ff */
.L_x_296:
[----:B------:R-:W-:Y:S05]  /*9d10*/  BSYNC B1 ;  /* 0x0000000000017941 */ /* 0x000fea0003800000 */
.L_x_295:
[----:B------:R-:W-:Y:S01]  /*9d20*/  IMAD R87, R87, R153, R164 ;  /* 0x0000009957577224 */ /* 0x000fe200078e02a4 */
[----:B------:R-:W-:Y:S06]  /*9d30*/  @P0 BRA `(.L_x_297) ;  /* 0x0000001800180947 */ /* 0x000fec0003800000 */
[----:B------:R0:W-:Y:S01]  /*9d40*/  STG.E.U8 desc[UR36][R10.64+0x79], R87 ;  /* 0x000079570a007986 */ /* 0x0001e2000c101124 */
[----:B------:R-:W-:Y:S05]  /*9d50*/  BRA `(.L_x_297) ;  /* 0x0000001800107947 */ /* 0x000fea0003800000 */
.L_x_40:
[C---:B------:R-:W-:Y:S02]  /*9d60*/  ISETP.GE.AND P2, PT, R0.reuse, 0x1, PT ;  /* 0x000000010000780c */ /* 0x040fe40003f46270 */
[----:B------:R-:W-:Y:S02]  /*9d70*/  ISETP.GE.AND P0, PT, R0, 0x9, PT ;  /* 0x000000090000780c */ /* 0x000fe40003f06270 */
[C---:B------:R-:W-:Y:S02]  /*9d80*/  ISETP.LT.OR P3, PT, R3.reuse, 0x1, !P2 ;  /* 0x000000010300780c */ /* 0x040fe40005761670 */
[C---:B------:R-:W-:Y:S02]  /*9d90*/  ISETP.LT.OR P5, PT, R3.reuse, 0x2, !P2 ;  /* 0x000000020300780c */ /* 0x040fe400057a1670 */
[C---:B------:R-:W-:Y:S02]  /*9da0*/  ISETP.LT.OR P1, PT, R3.reuse, 0x1, !P0 ;  /* 0x000000010300780c */ /* 0x040fe40004721670 */
[----:B------:R-:W-:-:S07]  /*9db0*/  ISETP.LT.OR P4, PT, R3, 0x2, !P0 ;  /* 0x000000020300780c */ /* 0x000fce0004781670 */
[-C--:B------:R-:W-:Y:S02]  /*9dc0*/  @!P3 IMAD R5, R88, R153.reuse, RZ ;  /* 0x000000995805b224 */ /* 0x080fe400078e02ff */
[-C--:B------:R-:W-:Y:S02]  /*9dd0*/  @!P5 IMAD R89, R89, R153.reuse, RZ ;  /* 0x000000995959d224 */ /* 0x080fe400078e02ff */
[-C--:B------:R-:W-:Y:S01]  /*9de0*/  @!P1 IMAD R13, R90, R153.reuse, RZ ;  /* 0x000000995a0d9224 */ /* 0x080fe200078e02ff */
[----:B------:R0:W-:Y:S01]  /*9df0*/  @!P3 STG.E.U8 desc[UR36][R158.64], R5 ;  /* 0x000000059e00b986 */ /* 0x0001e2000c101124 */
[----:B------:R-:W-:Y:S01]  /*9e00*/  ISETP.LT.OR P3, PT, R3, 0x9, !P2 ;  /* 0x000000090300780c */ /* 0x000fe20005761670 */
[----:B------:R-:W-:Y:S02]  /*9e10*/  @!P4 IMAD R91, R91, R153, RZ ;  /* 0x000000995b5bc224 */ /* 0x000fe400078e02ff */
[----:B------:R-:W-:Y:S01]  /*9e20*/  @!P5 STG.E.U8 desc[UR36][R158.64+0x1], R89 ;  /* 0x000001599e00d986 */ /* 0x000fe2000c101124 */
[----:B------:R-:W-:-:S03]  /*9e30*/  ISETP.LT.OR P5, PT, R3, 0xa, !P2 ;  /* 0x0000000a0300780c */ /* 0x000fc600057a1670 */
[----:B------:R1:W-:Y:S01]  /*9e40*/  @!P1 STG.E.U8 desc[UR36][R8.64], R13 ;  /* 0x0000000d08009986 */ /* 0x0003e2000c101124 */
[----:B------:R-:W-:-:S03]  /*9e50*/  ISETP.LT.OR P1, PT, R3, 0x9, !P0 ;  /* 0x000000090300780c */ /* 0x000fc60004721670 */
[----:B------:R-:W-:Y:S01]  /*9e60*/  @!P4 STG.E.U8 desc[UR36][R8.64+0x1], R91 ;  /* 0x0000015b0800c986 */ /* 0x000fe2000c101124 */
[----:B------:R-:W-:Y:S01]  /*9e70*/  ISETP.LT.OR P4, PT, R3, 0xa, !P0 ;  /* 0x0000000a0300780c */ /* 0x000fe20004781670 */
[----:B------:R-:W-:-:S04]  /*9e80*/  @!P3 IMAD R15, R92, R153, RZ ;  /* 0x000000995c0fb224 */ /* 0x000fc800078e02ff */
[-C--:B------:R-:W-:Y:S01]  /*9e90*/  @!P5 IMAD R93, R93, R153.reuse, RZ ;  /* 0x000000995d5dd224 */ /* 0x080fe200078e02ff */
[----:B------:R2:W-:Y:S01]  /*9ea0*/  @!P3 STG.E.U8 desc[UR36][R158.64+0x8], R15 ;  /* 0x0000080f9e00b986 */ /* 0x0005e2000c101124 */
[C---:B------:R-:W-:Y:S02]  /*9eb0*/  ISETP.LT.OR P3, PT, R3.reuse, 0x11, !P2 ;  /* 0x000000110300780c */ /* 0x040fe40005761670 */
[-C--:B0-----:R-:W-:Y:S01]  /*9ec0*/  @!P1 IMAD R5, R94, R153.reuse, RZ ;  /* 0x000000995e059224 */ /* 0x081fe200078e02ff */
[----:B------:R-:W-:Y:S01]  /*9ed0*/  @!P5 STG.E.U8 desc[UR36][R158.64+0x9], R93 ;  /* 0x0000095d9e00d986 */ /* 0x000fe2000c101124 */
[----:B------:R-:W-:Y:S02]  /*9ee0*/  ISETP.LT.OR P5, PT, R3, 0x12, !P2 ;  /* 0x000000120300780c */ /* 0x000fe400057a1670 */
[----:B------:R-:W-:Y:S01]  /*9ef0*/  @!P4 IMAD R95, R95, R153, RZ ;  /* 0x000000995f5fc224 */ /* 0x000fe200078e02ff */
[----:B------:R0:W-:Y:S01]  /*9f00*/  @!P1 STG.E.U8 desc[UR36][R8.64+0x8], R5 ;  /* 0x0000080508009986 */ /* 0x0001e2000c101124 */
[----:B------:R-:W-:-:S03]  /*9f10*/  ISETP.LT.OR P1, PT, R3, 0x11, !P0 ;  /* 0x000000110300780c */ /* 0x000fc60004721670 */
[----:B------:R-:W-:Y:S01]  /*9f20*/  @!P4 STG.E.U8 desc[UR36][R8.64+0x9], R95 ;  /* 0x0000095f0800c986 */ /* 0x000fe2000c101124 */
[----:B------:R-:W-:Y:S01]  /*9f30*/  ISETP.LT.OR P4, PT, R3, 0x12, !P0 ;  /* 0x000000120300780c */ /* 0x000fe20004781670 */
[----:B-1----:R-:W-:-:S04]  /*9f40*/  @!P3 IMAD R13, R96, R153, RZ ;  /* 0x00000099600db224 */ /* 0x002fc800078e02ff */
[-C--:B------:R-:W-:Y:S01]  /*9f50*/  @!P5 IMAD R97, R97, R153.reuse, RZ ;  /* 0x000000996161d224 */ /* 0x080fe200078e02ff */
[----:B------:R1:W-:Y:S01]  /*9f60*/  @!P3 STG.E.U8 desc[UR36][R158.64+0x10], R13 ;  /* 0x0000100d9e00b986 */ /* 0x0003e2000c101124 */
[C---:B------:R-:W-:Y:S02]  /*9f70*/  ISETP.LT.OR P3, PT, R3.reuse, 0x19, !P2 ;  /* 0x000000190300780c */ /* 0x040fe40005761670 */
[-C--:B--2---:R-:W-:Y:S01]  /*9f80*/  @!P1 IMAD R15, R98, R153.reuse, RZ ;  /* 0x00000099620f9224 */ /* 0x084fe200078e02ff */
[----:B------:R-:W-:Y:S01]  /*9f90*/  @!P5 STG.E.U8 desc[UR36][R158.64+0x11], R97 ;  /* 0x000011619e00d986 */ /* 0x000fe2000c101124 */
[----:B------:R-:W-:Y:S02]  /*9fa0*/  ISETP.LT.OR P5, PT, R3, 0x1a, !P2 ;  /* 0x0000001a0300780c */ /* 0x000fe400057a1670 */
[----:B------:R-:W-:Y:S01]  /*9fb0*/  @!P4 IMAD R99, R99, R153, RZ ;  /* 0x000000996363c224 */ /* 0x000fe200078e02ff */
[----:B------:R2:W-:Y:S01]  /*9fc0*/  @!P1 STG.E.U8 desc[UR36][R8.64+0x10], R15 ;  /* 0x0000100f08009986 */ /* 0x0005e2000c101124 */
[----:B------:R-:W-:-:S03]  /*9fd0*/  ISETP.LT.OR P1, PT, R3, 0x19, !P0 ;  /* 0x000000190300780c */ /* 0x000fc60004721670 */
[----:B------:R-:W-:Y:S01]  /*9fe0*/  @!P4 STG.E.U8 desc[UR36][R8.64+0x11], R99 ;  /* 0x000011630800c986 */ /* 0x000fe2000c101124 */
[----:B------:R-:W-:Y:S01]  /*9ff0*/  ISETP.LT.OR P4, PT, R3, 0x1a, !P0 ;  /* 0x0000001a0300780c */ /* 0x000fe20004781670 */
[----:B0-----:R-:W-:-:S04]  /*a000*/  @!P3 IMAD R5, R100, R153, RZ ;  /* 0x000000996405b224 */ /* 0x001fc800078e02ff */
[-C--:B------:R-:W-:Y:S01]  /*a010*/  @!P5 IMAD R101, R101, R153.reuse, RZ ;  /* 0x000000996565d224 */ /* 0x080fe200078e02ff */
[----:B------:R0:W-:Y:S01]  /*a020*/  @!P3 STG.E.U8 desc[UR36][R158.64+0x18], R5 ;  /* 0x000018059e00b986 */ /* 0x0001e2000c101124 */
[C---:B------:R-:W-:Y:S02]  /*a030*/  ISETP.LT.OR P3, PT, R3.reuse, 0x21, !P2 ;  /* 0x000000210300780c */ /* 0x040fe40005761670 */
[-C--:B-1----:R-:W-:Y:S01]  /*a040*/  @!P1 IMAD R13, R102, R153.reuse, RZ ;  /* 0x00000099660d9224 */ /* 0x082fe200078e02ff */
[----:B------:R-:W-:Y:S01]  /*a050*/  @!P5 STG.E.U8 desc[UR36][R158.64+0x19], R101 ;  /* 0x000019659e00d986 */ /* 0x000fe2000c101124 */
[----:B------:R-:W-:Y:S02]  /*a060*/  ISETP.LT.OR P5, PT, R3, 0x22, !P2 ;  /* 0x000000220300780c */ /* 0x000fe400057a1670 */
[----:B------:R-:W-:Y:S01]  /*a070*/  @!P4 IMAD R103, R103, R153, RZ ;  /* 0x000000996767c224 */ /* 0x000fe200078e02ff */
[----:B------:R1:W-:Y:S01]  /*a080*/  @!P1 STG.E.U8 desc[UR36][R8.64+0x18], R13 ;  /* 0x0000180d08009986 */ /* 0x0003e2000c101124 */
[----:B------:R-:W-:-:S03]  /*a090*/  ISETP.LT.OR P1, PT, R3, 0x21, !P0 ;  /* 0x000000210300780c */ /* 0x000fc60004721670 */
[----:B------:R-:W-:Y:S01]  /*a0a0*/  @!P4 STG.E.U8 desc[UR36][R8.64+0x19], R103 ;  /* 0x000019670800c986 */ /* 0x000fe2000c101124 */
[----:B------:R-:W-:Y:S01]  /*a0b0*/  ISETP.LT.OR P4, PT, R3, 0x22, !P0 ;  /* 0x000000220300780c */ /* 0x000fe20004781670 */
[----:B--2---:R-:W-:-:S04]  /*a0c0*/  @!P3 IMAD R15, R104, R153, RZ ;  /* 0x00000099680fb224 */ /* 0x004fc800078e02ff */
        /* <DEDUP_REMOVED lines=128> */
[----:B------:R-:W-:-:S02]  /*a8d0*/  ISETP.GE.AND P1, PT, R0, 0x81, PT ;  /* 0x000000810000780c */ /* 0x000fc40003f26270 */
[C---:B------:R-:W-:Y:S01]  /*a8e0*/  ISETP.LT.OR P5, PT, R3.reuse, 0x79, !P0 ;  /* 0x000000790300780c */ /* 0x040fe200047a1670 */
[----:B------:R-:W-:Y:S01]  /*a8f0*/  @!P4 STG.E.U8 desc[UR36][R8.64+0x71], R147 ;  /* 0x000071930800c986 */ /* 0x000fe2000c101124 */
[C---:B------:R-:W-:Y:S01]  /*a900*/  ISETP.LT.OR P0, PT, R3.reuse, 0x7a, !P0 ;  /* 0x0000007a0300780c */ /* 0x040fe20004701670 */
[----:B0-----:R-:W-:Y:S01]  /*a910*/  @!P3 IMAD R5, R148, R153, RZ ;  /* 0x000000999405b224 */ /* 0x001fe200078e02ff */
[----:B------:R-:W-:-:S03]  /*a920*/  ISETP.LT.OR P4, PT, R3, 0x1, !P1 ;  /* 0x000000010300780c */ /* 0x000fc60004f81670 */
[----:B------:R-:W-:Y:S01]  /*a930*/  @!P2 IMAD R149, R149, R153, RZ ;  /* 0x000000999595a224 */ /* 0x000fe200078e02ff */
[----:B------:R0:W-:Y:S01]  /*a940*/  @!P3 STG.E.U8 desc[UR36][R158.64+0x78], R5 ;  /* 0x000078059e00b986 */ /* 0x0001e2000c101124 */
[----:B------:R-:W-:-:S03]  /*a950*/  ISETP.LT.OR P3, PT, R3, 0x2, !P1 ;  /* 0x000000020300780c */ /* 0x000fc60004f61670 */
[----:B------:R-:W-:Y:S01]  /*a960*/  @!P2 STG.E.U8 desc[UR36][R158.64+0x79], R149 ;  /* 0x000079959e00a986 */ /* 0x000fe2000c101124 */
[-C--:B-1----:R-:W-:Y:S01]  /*a970*/  @!P5 IMAD R13, R150, R153.reuse, RZ ;  /* 0x00000099960dd224 */ /* 0x082fe200078e02ff */
[----:B------:R-:W-:Y:S01]  /*a980*/  ISETP.GE.AND P2, PT, R0, 0x89, PT ;  /* 0x000000890000780c */ /* 0x000fe20003f46270 */
[-C--:B------:R-:W-:Y:S02]  /*a990*/  @!P0 IMAD R151, R151, R153.reuse, RZ ;  /* 0x0000009997978224 */ /* 0x080fe400078e02ff */
[----:B--2---:R-:W-:Y:S01]  /*a9a0*/  @!P4 IMAD R15, R24, R153, RZ ;  /* 0x00000099180fc224 */ /* 0x004fe200078e02ff */
[----:B------:R1:W-:Y:S01]  /*a9b0*/  @!P5 STG.E.U8 desc[UR36][R8.64+0x78], R13 ;  /* 0x0000780d0800d986 */ /* 0x0003e2000c101124 */
[----:B------:R-:W-:-:S03]  /*a9c0*/  ISETP.LT.OR P5, PT, R3, 0x1, !P2 ;  /* 0x000000010300780c */ /* 0x000fc600057a1670 */
[----:B------:R-:W-:Y:S01]  /*a9d0*/  @!P3 IMAD R25, R25, R153, RZ ;  /* 0x000000991919b224 */ /* 0x000fe200078e02ff */
[----:B------:R-:W-:Y:S01]  /*a9e0*/  @!P0 STG.E.U8 desc[UR36][R8.64+0x79], R151 ;  /* 0x0000799708008986 */ /* 0x000fe2000c101124 */
[----:B------:R-:W-:-:S03]  /*a9f0*/  ISETP.LT.OR P0, PT, R3, 0x2, !P2 ;  /* 0x000000020300780c */ /* 0x000fc60005701670 */
[----:B------:R-:W-:Y:S01]  /*aa00*/  @!P4 STG.E.U8 desc[UR36][R6.64], R15 ;  /* 0x0000000f0600c986 */ /* 0x000fe2000c101124 */
        /* <DEDUP_REMOVED lines=19> */
[-C--:B------:R-:W-:Y:S01]  /*ab40*/  @!P4 IMAD R9, R32, R153.reuse, RZ ;  /* 0x000000992009c224 */ /* 0x080fe200078e02ff */
        /* <DEDUP_REMOVED lines=127> */
[----:B-1----:R-:W-:-:S04]  /*b340*/  @!P5 IMAD R13, R74, R153, RZ ;  /* 0x000000994a0dd224 */ /* 0x002fc800078e02ff */
        /* <DEDUP_REMOVED lines=12> */
[----:B------:R-:W-:-:S04]  /*b410*/  @!P0 IMAD R9, R78, R153, RZ ;  /* 0x000000994e098224 */ /* 0x000fc800078e02ff */
[-C--:B------:R-:W-:Y:S01]  /*b420*/  @!P4 IMAD R79, R79, R153.reuse, RZ ;  /* 0x000000994f4fc224 */ /* 0x080fe200078e02ff */
[----:B------:R1:W-:Y:S01]  /*b430*/  @!P0 STG.E.U8 desc[UR36][R10.64+0x68], R9 ;  /* 0x000068090a008986 */ /* 0x0003e2000c101124 */
[----:B------:R-:W-:Y:S02]  /*b440*/  ISETP.LT.OR P0, PT, R3, 0x71, !P2 ;  /* 0x000000710300780c */ /* 0x000fe40005701670 */
[----:B------:R-:W-:Y:S01]  /*b450*/  @!P3 IMAD R81, R81, R153, RZ ;  /* 0x000000995151b224 */ /* 0x000fe200078e02ff */
[----:B------:R2:W-:Y:S01]  /*b460*/  @!P4 STG.E.U8 desc[UR36][R10.64+0x69], R79 ;  /* 0x0000694f0a00c986 */ /* 0x0005e2000c101124 */
[----:B------:R-:W-:-:S03]  /*b470*/  ISETP.LT.OR P4, PT, R3, 0x72, !P2 ;  /* 0x000000720300780c */ /* 0x000fc60005781670 */
[----:B------:R2:W-:Y:S01]  /*b480*/  @!P3 STG.E.U8 desc[UR36][R6.64+0x71], R81 ;  /* 0x000071510600b986 */ /* 0x0005e2000c101124 */
[C---:B------:R-:W-:Y:S02]  /*b490*/  ISETP.LT.OR P3, PT, R3.reuse, 0x79, !P1 ;  /* 0x000000790300780c */ /* 0x040fe40004f61670 */
[C---:B------:R-:W-:Y:S01]  /*b4a0*/  ISETP.LT.OR P1, PT, R3.reuse, 0x7a, !P1 ;  /* 0x0000007a0300780c */ /* 0x040fe20004f21670 */
[----:B------:R2:W-:Y:S01]  /*b4b0*/  @!P5 STG.E.U8 desc[UR36][R6.64+0x70], R13 ;  /* 0x0000700d0600d986 */ /* 0x0005e2000c101124 */
[C---:B------:R-:W-:Y:S02]  /*b4c0*/  ISETP.LT.OR P5, PT, R3.reuse, 0x79, !P2 ;  /* 0x000000790300780c */ /* 0x040fe400057a1670 */
[----:B------:R-:W-:Y:S01]  /*b4d0*/  ISETP.LT.OR P2, PT, R3, 0x7a, !P2 ;  /* 0x0000007a0300780c */ /* 0x000fe20005741670 */
[-C--:B------:R-:W-:Y:S02]  /*b4e0*/  @!P0 IMAD R3, R82, R153.reuse, RZ ;  /* 0x0000009952038224 */ /* 0x080fe400078e02ff */
[----:B------:R-:W-:-:S03]  /*b4f0*/  @!P4 IMAD R83, R83, R153, RZ ;  /* 0x000000995353c224 */ /* 0x000fc600078e02ff */
[----:B------:R2:W-:Y:S01]  /*b500*/  @!P0 STG.E.U8 desc[UR36][R10.64+0x70], R3 ;  /* 0x000070030a008986 */ /* 0x0005e2000c101124 */
[-C--:B0-----:R-:W-:Y:S02]  /*b510*/  @!P3 IMAD R5, R84, R153.reuse, RZ ;  /* 0x000000995405b224 */ /* 0x081fe400078e02ff */
[-C--:B------:R-:W-:Y:S01]  /*b520*/  @!P1 IMAD R85, R85, R153.reuse, RZ ;  /* 0x0000009955559224 */ /* 0x080fe200078e02ff */
[----:B------:R2:W-:Y:S01]  /*b530*/  @!P4 STG.E.U8 desc[UR36][R10.64+0x71], R83 ;  /* 0x000071530a00c986 */ /* 0x0005e2000c101124 */
[-C--:B-1----:R-:W-:Y:S02]  /*b540*/  @!P5 IMAD R9, R86, R153.reuse, RZ ;  /* 0x000000995609d224 */ /* 0x082fe400078e02ff */
[----:B------:R-:W-:Y:S01]  /*b550*/  @!P2 IMAD R87, R87, R153, RZ ;  /* 0x000000995757a224 */ /* 0x000fe200078e02ff */
[----:B------:R2:W-:Y:S04]  /*b560*/  @!P3 STG.E.U8 desc[UR36][R6.64+0x78], R5 ;  /* 0x000078050600b986 */ /* 0x0005e8000c101124 */
[----:B------:R2:W-:Y:S04]  /*b570*/  @!P1 STG.E.U8 desc[UR36][R6.64+0x79], R85 ;  /* 0x0000795506009986 */ /* 0x0005e8000c101124 */
[----:B------:R2:W-:Y:S04]  /*b580*/  @!P5 STG.E.U8 desc[UR36][R10.64+0x78], R9 ;  /* 0x000078090a00d986 */ /* 0x0005e8000c101124 */
[----:B------:R2:W-:Y:S02]  /*b590*/  @!P2 STG.E.U8 desc[UR36][R10.64+0x79], R87 ;  /* 0x000079570a00a986 */ /* 0x0005e4000c101124 */
.L_x_297:
[----:B------:R-:W-:Y:S05]  /*b5a0*/  BSYNC B0 ;  /* 0x0000000000007941 */ /* 0x000fea0003800000 */
.L_x_39:
[----:B------:R-:W-:Y:S01]  /*b5b0*/  ULDC UR4, c[0x0][0xc] ;  /* 0x0000030000047ab9 */ /* 0x000fe20000000800 */
[----:B------:R-:W-:Y:S01]  /*b5c0*/  ULDC UR5, c[0x0][0x10] ;  /* 0x0000040000057ab9 */ /* 0x000fe20000000800 */
[----:B--2---:R-:W2:Y:S01]  /*b5d0*/  LDC R3, c[0x0][0x14] ;  /* 0x00000500ff037b82 */ /* 0x004ea20000000800 */
[----:B------:R-:W-:Y:S01]  /*b5e0*/  UIMAD.WIDE.U32 UR4, UR4, UR5, URZ ;  /* 0x00000005040472a5 */ /* 0x000fe2000f8e003f */
[----:B------:R-:W-:Y:S01]  /*b5f0*/  PRMT R0, RZ, 0x7610, R0 ;  /* 0x00007610ff007816 */ /* 0x000fe20000000000 */
[----:B------:R-:W-:Y:S02]  /*b600*/  IMAD.MOV.U32 R23, RZ, RZ, -0x1 ;  /* 0xffffffffff177424 */ /* 0x000fe400078e00ff */
[----:B------:R-:W-:Y:S02]  /*b610*/  IMAD.MOV.U32 R22, RZ, RZ, -0x1 ;  /* 0xffffffffff167424 */ /* 0x000fe400078e00ff */
[----:B--2---:R-:W-:-:S04]  /*b620*/  IMAD.WIDE.U32 R16, R3, UR4, R16 ;  /* 0x0000000403107c25 */ /* 0x004fc8000f8e0010 */
[----:B------:R-:W-:Y:S01]  /*b630*/  IMAD R3, R3, UR5, RZ ;  /* 0x0000000503037c24 */ /* 0x000fe2000f8e02ff */
[----:B------:R-:W-:Y:S02]  /*b640*/  ULDC.64 UR4, c[0x0][0x650] ;  /* 0x0001940000047ab9 */ /* 0x000fe40000000a00 */
[----:B------:R-:W-:Y:S01]  /*b650*/  ISETP.GE.U32.AND P0, PT, R16, UR4, PT ;  /* 0x0000000410007c0c */ /* 0x000fe2000bf06070 */
[----:B------:R-:W-:-:S05]  /*b660*/  IMAD.IADD R17, R17, 0x1, R3 ;  /* 0x0000000111117824 */ /* 0x000fca00078e0203 */
[----:B------:R-:W-:-:S13]  /*b670*/  ISETP.GE.U32.AND.EX P0, PT, R17, UR5, PT, P0 ;  /* 0x0000000511007c0c */ /* 0x000fda000bf06100 */
[----:B------:R-:W-:Y:S05]  /*b680*/  @P0 BRA `(.L_x_298) ;  /* 0x0000000400640947 */ /* 0x000fea0003800000 */
[----:B------:R-:W2:Y:S01]  /*b690*/  S2R R12, SR_CTAID.X ;  /* 0x00000000000c7919 */ /* 0x000ea20000002500 */
[----:B0--3--:R-:W0:Y:S01]  /*b6a0*/  LDC.64 R10, c[0x0][0x628] ;  /* 0x00018a00ff0a7b82 */ /* 0x009e220000000a00 */
[----:B------:R-:W-:Y:S01]  /*b6b0*/  ULDC UR4, c[0x0][0x150] ;  /* 0x0000540000047ab9 */ /* 0x000fe20000000800 */
[----:B------:R-:W-:Y:S01]  /*b6c0*/  IMAD.MOV.U32 R8, RZ, RZ, R16 ;  /* 0x000000ffff087224 */ /* 0x000fe200078e0010 */
[----:B------:R-:W3:Y:S01]  /*b6d0*/  S2R R20, SR_CTAID.Y ;  /* 0x0000000000147919 */ /* 0x000ee20000002600 */
[----:B------:R-:W-:-:S04]  /*b6e0*/  IMAD.MOV.U32 R9, RZ, RZ, R17 ;  /* 0x000000ffff097224 */ /* 0x000fc800078e0011 */
[----:B------:R-:W1:Y:S08]  /*b6f0*/  LDC R21, c[0x0][0x144] ;  /* 0x00005100ff157b82 */ /* 0x000e700000000800 */
[----:B------:R-:W1:Y:S08]  /*b700*/  LDC R0, c[0x0][0x630] ;  /* 0x00018c00ff007b82 */ /* 0x000e700000000800 */
[----:B------:R-:W1:Y:S01]  /*b710*/  LDC.64 R14, c[0x0][0x620] ;  /* 0x00018800ff0e7b82 */ /* 0x000e620000000a00 */
[----:B0-----:R-:W-:-:S04]  /*b720*/  ISETP.NE.U32.AND P0, PT, R10, RZ, PT ;  /* 0x000000ff0a00720c */ /* 0x001fc80003f05070 */
[----:B------:R-:W-:Y:S02]  /*b730*/  ISETP.NE.AND.EX P0, PT, R11, RZ, PT, P0 ;  /* 0x000000ff0b00720c */ /* 0x000fe40003f05300 */
[----:B--2---:R-:W-:-:S05]  /*b740*/  I2FP.F32.U32 R3, R12 ;  /* 0x0000000c00037245 */ /* 0x004fca0000201000 */
[----:B------:R-:W-:-:S04]  /*b750*/  FMUL R3, R3, UR4 ;  /* 0x0000000403037c20 */ /* 0x000fc80008400000 */
[----:B------:R0:W2:Y:S02]  /*b760*/  F2I.U32.TRUNC.NTZ R19, R3 ;  /* 0x0000000300137305 */ /* 0x0000a4000020f000 */
[----:B---3--:R-:W-:Y:S05]  /*b770*/  @!P0 BRA `(.L_x_299) ;  /* 0x0000000000288947 */ /* 0x008fea0003800000 */
[----:B0-----:R-:W0:Y:S02]  /*b780*/  LDC R3, c[0x0][0x634] ;  /* 0x00018d00ff037b82 */ /* 0x001e240000000800 */
        /* <DEDUP_REMOVED lines=9> */
.L_x_299:
[----:B------:R-:W3:Y:S01]  /*b820*/  LDC.64 R26, c[0x0][0x640] ;  /* 0x00019000ff1a7b82 */ /* 0x000ee20000000a00 */
[-C--:B-1----:R-:W-:Y:S01]  /*b830*/  SHF.R.U64 R22, R8, R0.reuse, R9 ;  /* 0x0000000008167219 */ /* 0x082fe20000001209 */
[----:B--2---:R-:W-:Y:S01]  /*b840*/  IMAD.MOV R19, RZ, RZ, -R19 ;  /* 0x000000ffff137224 */ /* 0x004fe200078e0a13 */
[----:B------:R-:W-:Y:S01]  /*b850*/  SHF.R.U32.HI R0, RZ, R0, R9 ;  /* 0x00000000ff007219 */ /* 0x000fe20000011609 */
[----:B------:R-:W-:Y:S01]  /*b860*/  ULDC UR4, c[0x0][0x154] ;  /* 0x0000550000047ab9 */ /* 0x000fe20000000800 */
[----:B0-----:R-:W-:Y:S01]  /*b870*/  IADD3 R3, P0, RZ, -R22, RZ ;  /* 0x80000016ff037210 */ /* 0x001fe20007f1e0ff */
[----:B------:R-:W-:Y:S02]  /*b880*/  IMAD R21, R21, R19, R12 ;  /* 0x0000001315157224 */ /* 0x000fe400078e020c */
[----:B------:R-:W0:Y:S01]  /*b890*/  LDC R6, c[0x0][0x618] ;  /* 0x00018600ff067b82 */ /* 0x000e220000000800 */
[----:B------:R-:W-:Y:S02]  /*b8a0*/  IMAD.MOV.U32 R7, RZ, RZ, 0x1 ;  /* 0x00000001ff077424 */ /* 0x000fe400078e00ff */
[----:B------:R-:W-:-:S04]  /*b8b0*/  IMAD.X R5, RZ, RZ, ~R0, P0 ;  /* 0x000000ffff057224 */ /* 0x000fc800000e0e00 */
[-C--:B------:R-:W-:Y:S01]  /*b8c0*/  IMAD R0, R5, R14.reuse, RZ ;  /* 0x0000000e05007224 */ /* 0x080fe200078e02ff */
[----:B------:R-:W1:Y:S01]  /*b8d0*/  LDC R8, c[0x0][0x608] ;  /* 0x00018200ff087b82 */ /* 0x000e620000000800 */
[----:B------:R-:W-:-:S04]  /*b8e0*/  IMAD.WIDE.U32 R4, R3, R14, R16 ;  /* 0x0000000e03047225 */ /* 0x000fc800078e0010 */
[----:B------:R-:W-:Y:S01]  /*b8f0*/  IMAD R3, R3, R15, R0 ;  /* 0x0000000f03037224 */ /* 0x000fe200078e0200 */
[----:B------:R-:W-:Y:S02]  /*b900*/  I2FP.F32.U32 R0, R20 ;  /* 0x0000001400007245 */ /* 0x000fe40000201000 */
[----:B------:R-:W2:Y:S01]  /*b910*/  LDC R24, c[0x0][0x658] ;  /* 0x00019600ff187b82 */ /* 0x000ea20000000800 */
[----:B------:R-:W-:Y:S01]  /*b920*/  IMAD.IADD R3, R5, 0x1, R3 ;  /* 0x0000000105037824 */ /* 0x000fe200078e0203 */
[----:B---3--:R-:W-:Y:S01]  /*b930*/  ISETP.NE.U32.AND P0, PT, R26, RZ, PT ;  /* 0x000000ff1a00720c */ /* 0x008fe20003f05070 */
[----:B------:R-:W-:Y:S01]  /*b940*/  FMUL R0, R0, UR4 ;  /* 0x0000000400007c20 */ /* 0x000fe20008400000 */
[----:B------:R-:W-:Y:S02]  /*b950*/  IMAD.MOV.U32 R5, RZ, RZ, -0x1 ;  /* 0xffffffffff057424 */ /* 0x000fe400078e00ff */
[----:B------:R-:W-:Y:S01]  /*b960*/  ISETP.NE.AND.EX P0, PT, R27, RZ, PT, P0 ;  /* 0x000000ff1b00720c */ /* 0x000fe20003f05300 */
[----:B------:R3:W2:Y:S01]  /*b970*/  F2I.U32.TRUNC.NTZ R13, R0 ;  /* 0x00000000000d7305 */ /* 0x0006a2000020f000 */
[----:B------:R-:W3:Y:S01]  /*b980*/  LDC R15, c[0x0][0x148] ;  /* 0x00005200ff0f7b82 */ /* 0x000ee20000000800 */
[----:B0-----:R-:W-:-:S02]  /*b990*/  SHF.R.U64 R12, R4, R6, R3 ;  /* 0x00000006040c7219 */ /* 0x001fc40000001203 */
[----:B------:R-:W-:-:S05]  /*b9a0*/  SHF.R.U32.HI R3, RZ, R6, R3 ;  /* 0x00000006ff037219 */ /* 0x000fca0000011603 */
[----:B------:R-:W0:Y:S01]  /*b9b0*/  LDC R19, c[0x0][0x600] ;  /* 0x00018000ff137b82 */ /* 0x000e220000000800 */
[-CC-:B-1----:R-:W-:Y:S02]  /*b9c0*/  SHF.R.U64 R10, R12, R8.reuse, R3.reuse ;  /* 0x000000080c0a7219 */ /* 0x182fe40000001203 */
[----:B------:R-:W-:-:S05]  /*b9d0*/  SHF.R.U32.HI R3, RZ, R8, R3 ;  /* 0x00000008ff037219 */ /* 0x000fca0000011603 */
[----:B------:R-:W1:Y:S01]  /*b9e0*/  LDC R25, c[0x0][0x648] ;  /* 0x00019200ff197b82 */ /* 0x000e620000000800 */
[-C--:B--2---:R-:W-:Y:S02]  /*b9f0*/  SHF.L.U32 R4, R5, R24.reuse, RZ ;  /* 0x0000001805047219 */ /* 0x084fe400000006ff */
[--C-:B------:R-:W-:Y:S02]  /*ba00*/  SHF.R.U64 R14, R10, R24, R3.reuse ;  /* 0x000000180a0e7219 */ /* 0x100fe40000001203 */
[----:B------:R-:W-:Y:S02]  /*ba10*/  LOP3.LUT R23, RZ, R4, RZ, 0x33, !PT ;  /* 0x00000004ff177212 */ /* 0x000fe400078e33ff */
[-C--:B------:R-:W-:Y:S01]  /*ba20*/  SHF.R.U32.HI R5, RZ, R24.reuse, R3 ;  /* 0x00000018ff057219 */ /* 0x080fe20000011603 */
[----:B------:R-:W2:Y:S01]  /*ba30*/  LDC R28, c[0x0][0x638] ;  /* 0x00018e00ff1c7b82 */ /* 0x000ea20000000800 */
[----:B------:R-:W-:Y:S01]  /*ba40*/  SHF.L.U32 R152, R7, R24, RZ ;  /* 0x0000001807987219 */ /* 0x000fe200000006ff */
[----:B------:R-:W-:-:S06]  /*ba50*/  IMAD.MOV.U32 R4, RZ, RZ, R14 ;  /* 0x000000ffff047224 */ /* 0x000fcc00078e000e */
[----:B------:R-:W0:Y:S01]  /*ba60*/  LDC R29, c[0x0][0x610] ;  /* 0x00018400ff1d7b82 */ /* 0x000e220000000800 */
[----:B------:R-:W-:Y:S05]  /*ba70*/  @!P0 BRA `(.L_x_300) ;  /* 0x0000000000288947 */ /* 0x000fea0003800000 */
[----:B------:R-:W4:Y:S02]  /*ba80*/  LDC R3, c[0x0][0x64c] ;  /* 0x00019300ff037b82 */ /* 0x000f240000000800 */
[----:B----4-:R-:W-:-:S05]  /*ba90*/  IADD3 R3, P0, R14, R3, RZ ;  /* 0x000000030e037210 */ /* 0x010fca0007f1e0ff */
        /* <DEDUP_REMOVED lines=8> */
.L_x_300:
[----:B------:R-:W-:Y:S01]  /*bb20*/  ISETP.NE.AND P0, PT, R2, 0x1, PT ;  /* 0x000000010200780c */ /* 0x000fe20003f05270 */
[----:B0-----:R-:W-:Y:S01]  /*bb30*/  VIADD R7, R19, 0xffffffff ;  /* 0xffffffff13077836 */ /* 0x001fe20000000000 */
[----:B-1-3--:R-:W-:Y:S01]  /*bb40*/  SHF.R.U64 R0, R4, R25, R5 ;  /* 0x0000001904007219 */ /* 0x00afe20000001205 */
[----:B------:R-:W-:Y:S01]  /*bb50*/  IMAD.MOV R13, RZ, RZ, -R13 ;  /* 0x000000ffff0d7224 */ /* 0x000fe200078e0a0d */
[----:B------:R-:W-:Y:S01]  /*bb60*/  LOP3.LUT R5, R10, R23, RZ, 0xc0, !PT ;  /* 0x000000170a057212 */ /* 0x000fe200078ec0ff */
[----:B------:R-:W-:Y:S02]  /*bb70*/  IMAD.MOV.U32 R4, RZ, RZ, 0x1 ;  /* 0x00000001ff047424 */ /* 0x000fe400078e00ff */
[----:B------:R-:W-:Y:S02]  /*bb80*/  IMAD.MOV R3, RZ, RZ, -R0 ;  /* 0x000000ffff037224 */ /* 0x000fe400078e0a00 */
[----:B------:R-:W-:Y:S01]  /*bb90*/  IMAD R152, R152, R0, R5 ;  /* 0x0000000098987224 */ /* 0x000fe200078e0205 */
[----:B------:R-:W-:Y:S01]  /*bba0*/  LOP3.LUT R5, R12, R7, RZ, 0xc0, !PT ;  /* 0x000000070c057212 */ /* 0x000fe200078ec0ff */
[----:B--2---:R-:W-:-:S02]  /*bbb0*/  IMAD R0, R3, R28, R14 ;  /* 0x0000001c03007224 */ /* 0x004fc400078e020e */
[----:B------:R-:W-:Y:S02]  /*bbc0*/  @P0 IMAD R21, R15, R13, R20 ;  /* 0x0000000d0f150224 */ /* 0x000fe400078e0214 */
[----:B------:R-:W-:Y:S01]  /*bbd0*/  IMAD R3, R0, R19, R5 ;  /* 0x0000001300037224 */ /* 0x000fe200078e0205 */
[----:B------:R-:W-:Y:S01]  /*bbe0*/  PRMT R0, R4, 0x7610, R0 ;  /* 0x0000761004007816 */ /* 0x000fe20000000000 */
[----:B------:R-:W-:-:S05]  /*bbf0*/  IMAD R152, R152, R29, R21 ;  /* 0x0000001d98987224 */ /* 0x000fca00078e0215 */
[----:B------:R-:W-:Y:S02]  /*bc00*/  SEL R23, R3, R152, !P0 ;  /* 0x0000009803177207 */ /* 0x000fe40004000000 */
[----:B------:R-:W-:-:S07]  /*bc10*/  SEL R152, R152, R3, !P0 ;  /* 0x0000000398987207 */ /* 0x000fce0004000000 */
.L_x_298:
[----:B------:R-:W-:-:S13]  /*bc20*/  LOP3.LUT P0, RZ, R0, 0xff, RZ, 0xc0, !PT ;  /* 0x000000ff00ff7812 */ /* 0x000fda000780c0ff */
[----:B------:R-:W-:Y:S05]  /*bc30*/  @P0 BRA `(.L_x_301) ;  /* 0xffffff5000c80947 */ /* 0x000fea000383ffff */
[----:B------:R-:W-:Y:S05]  /*bc40*/  EXIT ;  /* 0x000000000000794d */ /* 0x000fea0003800000 */
.L_x_3:
[----:B0-----:R-:W-:Y:S01]  /*bc50*/  ULDC.64 UR4, c[0x0][0x650] ;  /* 0x0001940000047ab9 */ /* 0x001fe20000000a00 */
        /* <DEDUP_REMOVED lines=25> */
.L_x_303:
        /* <DEDUP_REMOVED lines=17> */
[----:B------:R-:W-:-:S03]  /*bf00*/  IMAD.MOV.U32 R7, RZ, RZ, 0x1 ;  /* 0x00000001ff077424 */ /* 0x000fc600078e00ff */
[----:B0-----:R-:W-:Y:S02]  /*bf10*/  SHF.R.U64 R10, R6, R12, R3 ;  /* 0x0000000c060a7219 */ /* 0x001fe40000001203 */
[----:B------:R-:W-:Y:S02]  /*bf20*/  I2FP.F32.U32 R6, R0 ;  /* 0x0000000000067245 */ /* 0x000fe40000201000 */
[----:B------:R-:W0:Y:S01]  /*bf30*/  LDC R8, c[0x0][0x658] ;  /* 0x00019600ff087b82 */ /* 0x000e220000000800 */
[----:B-1----:R-:W-:Y:S01]  /*bf40*/  ISETP.NE.U32.AND P0, PT, R24, RZ, PT ;  /* 0x000000ff1800720c */ /* 0x002fe20003f05070 */
[----:B---3--:R-:W-:Y:S02]  /*bf50*/  IMAD.MOV R5, RZ, RZ, -R9 ;  /* 0x000000ffff057224 */ /* 0x008fe400078e0a09 */
[----:B------:R-:W-:Y:S01]  /*bf60*/  FMUL R6, R6, UR4 ;  /* 0x0000000406067c20 */ /* 0x000fe20008400000 */
[----:B------:R-:W-:Y:S02]  /*bf70*/  SHF.R.U32.HI R3, RZ, R12, R3 ;  /* 0x0000000cff037219 */ /* 0x000fe40000011603 */
[----:B------:R-:W-:Y:S01]  /*bf80*/  ISETP.NE.AND.EX P0, PT, R25, RZ, PT, P0 ;  /* 0x000000ff1900720c */ /* 0x000fe20003f05300 */
[----:B------:R1:W3:Y:S01]  /*bf90*/  F2I.U32.TRUNC.NTZ R13, R6 ;  /* 0x00000006000d7305 */ /* 0x0002e2000020f000 */
[----:B------:R-:W1:Y:S01]  /*bfa0*/  LDC R15, c[0x0][0x148] ;  /* 0x00005200ff0f7b82 */ /* 0x000e620000000800 */
[----:B--2---:R-:W-:-:S02]  /*bfb0*/  IMAD R22, R11, R5, R4 ;  /* 0x000000050b167224 */ /* 0x004fc400078e0204 */
[----:B------:R-:W-:-:S05]  /*bfc0*/  IMAD.MOV.U32 R5, RZ, RZ, -0x1 ;  /* 0xffffffffff057424 */ /* 0x000fca00078e00ff */
[----:B------:R-:W2:Y:S01]  /*bfd0*/  LDC R20, c[0x0][0x600] ;  /* 0x00018000ff147b82 */ /* 0x000ea20000000800 */
[-CC-:B----4-:R-:W-:Y:S02]  /*bfe0*/  SHF.R.U64 R12, R10, R14.reuse, R3.reuse ;  /* 0x0000000e0a0c7219 */ /* 0x190fe40000001203 */
[----:B------:R-:W-:-:S05]  /*bff0*/  SHF.R.U32.HI R3, RZ, R14, R3 ;  /* 0x0000000eff037219 */ /* 0x000fca0000011603 */
[----:B------:R-:W4:Y:S01]  /*c000*/  LDC R19, c[0x0][0x648] ;  /* 0x00019200ff137b82 */ /* 0x000f220000000800 */
[-C--:B0-----:R-:W-:Y:S02]  /*c010*/  SHF.L.U32 R4, R5, R8.reuse, RZ ;  /* 0x0000000805047219 */ /* 0x081fe400000006ff */
[--C-:B------:R-:W-:Y:S02]  /*c020*/  SHF.R.U64 R14, R12, R8, R3.reuse ;  /* 0x000000080c0e7219 */ /* 0x100fe40000001203 */
[----:B------:R-:W-:Y:S02]  /*c030*/  LOP3.LUT R27, RZ, R4, RZ, 0x33, !PT ;  /* 0x00000004ff1b7212 */ /* 0x000fe400078e33ff */
[-C--:B------:R-:W-:Y:S01]  /*c040*/  SHF.R.U32.HI R5, RZ, R8.reuse, R3 ;  /* 0x00000008ff057219 */ /* 0x080fe20000011603 */
[----:B------:R-:W0:Y:S01]  /*c050*/  LDC R21, c[0x0][0x638] ;  /* 0x00018e00ff157b82 */ /* 0x000e220000000800 */
[----:B------:R-:W-:Y:S01]  /*c060*/  SHF.L.U32 R26, R7, R8, RZ ;  /* 0x00000008071a7219 */ /* 0x000fe200000006ff */
[----:B------:R-:W-:-:S06]  /*c070*/  IMAD.MOV.U32 R4, RZ, RZ, R14 ;  /* 0x000000ffff047224 */ /* 0x000fcc00078e000e */
[----:B------:R-:W0:Y:S01]  /*c080*/  LDC R28, c[0x0][0x610] ;  /* 0x00018400ff1c7b82 */ /* 0x000e220000000800 */
[----:B-1-3--:R-:W-:Y:S05]  /*c090*/  @!P0 BRA `(.L_x_304) ;  /* 0x0000000000288947 */ /* 0x00afea0003800000 */
[----:B------:R-:W1:Y:S02]  /*c0a0*/  LDC R3, c[0x0][0x64c] ;  /* 0x00019300ff037b82 */ /* 0x000e640000000800 */
[----:B-1----:R-:W-:-:S05]  /*c0b0*/  IADD3 R3, P0, R14, R3, RZ ;  /* 0x000000030e037210 */ /* 0x002fca0007f1e0ff */
        /* <DEDUP_REMOVED lines=8> */
.L_x_304:
[----:B------:R-:W-:Y:S01]  /*c140*/  ISETP.NE.AND P0, PT, R2, 0x1, PT ;  /* 0x000000010200780c */ /* 0x000fe20003f05270 */
[----:B--2---:R-:W-:Y:S01]  /*c150*/  VIADD R7, R20, 0xffffffff ;  /* 0xffffffff14077836 */ /* 0x004fe20000000000 */
[----:B----4-:R-:W-:Y:S01]  /*c160*/  SHF.R.U64 R4, R4, R19, R5 ;  /* 0x0000001304047219 */ /* 0x010fe20000001205 */
[----:B------:R-:W-:Y:S01]  /*c170*/  IMAD.MOV R13, RZ, RZ, -R13 ;  /* 0x000000ffff0d7224 */ /* 0x000fe200078e0a0d */
[----:B------:R-:W-:Y:S02]  /*c180*/  LOP3.LUT R3, R12, R27, RZ, 0xc0, !PT ;  /* 0x0000001b0c037212 */ /* 0x000fe400078ec0ff */
[----:B------:R-:W-:Y:S01]  /*c190*/  LOP3.LUT R7, R10, R7, RZ, 0xc0, !PT ;  /* 0x000000070a077212 */ /* 0x000fe200078ec0ff */
[----:B------:R-:W-:Y:S02]  /*c1a0*/  IMAD.MOV R5, RZ, RZ, -R4 ;  /* 0x000000ffff057224 */ /* 0x000fe400078e0a04 */
[----:B------:R-:W-:-:S04]  /*c1b0*/  IMAD R3, R26, R4, R3 ;  /* 0x000000041a037224 */ /* 0x000fc800078e0203 */
[----:B------:R-:W-:Y:S02]  /*c1c0*/  @P0 IMAD R22, R15, R13, R0 ;  /* 0x0000000d0f160224 */ /* 0x000fe400078e0200 */
[----:B0-----:R-:W-:Y:S02]  /*c1d0*/  IMAD R0, R5, R21, R14 ;  /* 0x0000001505007224 */ /* 0x001fe400078e020e */
[----:B------:R-:W-:Y:S02]  /*c1e0*/  IMAD R19, R3, R28, R22 ;  /* 0x0000001c03137224 */ /* 0x000fe400078e0216 */
[----:B------:R-:W-:Y:S02]  /*c1f0*/  IMAD R0, R0, R20, R7 ;  /* 0x0000001400007224 */ /* 0x000fe400078e0207 */
[----:B------:R-:W-:-:S03]  /*c200*/  IMAD.MOV.U32 R3, RZ, RZ, 0x1 ;  /* 0x00000001ff037424 */ /* 0x000fc600078e00ff */
[----:B------:R-:W-:Y:S02]  /*c210*/  SEL R22, R0, R19, !P0 ;  /* 0x0000001300167207 */ /* 0x000fe40004000000 */
[----:B------:R-:W-:-:S07]  /*c220*/  SEL R19, R19, R0, !P0 ;  /* 0x0000000013137207 */ /* 0x000fce0004000000 */
.L_x_302:
[----:B------:R-:W-:-:S08]  /*c230*/  NOP ;  /* 0x0000000000007918 */ /* 0x000fd00000000000 */
[----:B------:R-:W0:-:S00]  /*c240*/  USETMAXREG.DEALLOC.CTAPOOL 0x28 ;  /* 0x00000028000079c8 */ /* 0x000e0000080e0500 */
[----:B------:R-:W-:-:S13]  /*c250*/  ISETP.NE.AND P0, PT, RZ, UR8, PT ;  /* 0x00000008ff007c0c */ /* 0x000fda000bf05270 */
[----:B------:R-:W-:Y:S05]  /*c260*/  @P0 EXIT ;  /* 0x000000000000094d */ /* 0x000fea0003800000 */
[----:B0-----:R-:W-:Y:S01]  /*c270*/  LOP3.LUT P0, RZ, R3, 0xff, RZ, 0xc0, !PT ;  /* 0x000000ff03ff7812 */ /* 0x001fe2000780c0ff */
[----:B------:R-:W-:Y:S02]  /*c280*/  IMAD.MOV.U32 R24, RZ, RZ, 0x1 ;  /* 0x00000001ff187424 */ /* 0x000fe400078e00ff */
[----:B------:R-:W-:-:S10]  /*c290*/  IMAD.MOV.U32 R25, RZ, RZ, RZ ;  /* 0x000000ffff197224 */ /* 0x000fd400078e00ff */
[----:B------:R-:W-:Y:S05]  /*c2a0*/  @!P0 BRA `(.L_x_305) ;  /* 0x0000001000088947 */ /* 0x000fea0003800000 */
[----:B------:R-:W-:Y:S01]  /*c2b0*/  ULDC UR5, c[0x0][0x28c] ;  /* 0x0000a30000057ab9 */ /* 0x000fe20000000800 */
[----:B------:R-:W-:Y:S01]  /*c2c0*/  ULDC UR39, c[0x0][0x658] ;  /* 0x0001960000277ab9 */ /* 0x000fe20000000800 */
[----:B------:R-:W-:Y:S01]  /*c2d0*/  UMOV UR6, 0xffffffff ;  /* 0xffffffff00067882 */ /* 0x000fe20000000000 */
[----:B------:R-:W-:Y:S01]  /*c2e0*/  UIADD3 UR7, UR5, 0x7f, URZ ;  /* 0x0000007f05077890 */ /* 0x000fe2000fffe03f */
[C---:B------:R-:W-:Y:S01]  /*c2f0*/  LOP3.LUT P1, RZ, R18.reuse, 0x7f, RZ, 0xc0, !PT ;  /* 0x0000007f12ff7812 */ /* 0x040fe2000782c0ff */
[----:B------:R-:W-:Y:S01]  /*c300*/  UMOV UR8, 0x1 ;  /* 0x0000000100087882 */ /* 0x000fe20000000000 */
[----:B------:R-:W-:Y:S01]  /*c310*/  USHF.L.U32 UR6, UR6, UR39, URZ ;  /* 0x0000002706067299 */ /* 0x000fe2000800063f */
[----:B------:R-:W-:Y:S01]  /*c320*/  LOP3.LUT P0, RZ, R18, 0x1f, RZ, 0xc0, !PT ;  /* 0x0000001f12ff7812 */ /* 0x000fe2000780c0ff */
[----:B------:R-:W-:Y:S01]  /*c330*/  USHF.L.U32 UR39, UR8, UR39, URZ ;  /* 0x0000002708277299 */ /* 0x000fe2000800063f */
[----:B------:R-:W-:Y:S01]  /*c340*/  BSSY B7, `(.L_x_305) ;  /* 0x00000f8000077945 */ /* 0x000fe20003800000 */
[----:B------:R-:W-:Y:S01]  /*c350*/  USHF.R.S32.HI UR8, URZ, 0x1f, UR7 ;  /* 0x0000001f3f087899 */ /* 0x000fe20008011407 */
[----:B------:R-:W-:Y:S01]  /*c360*/  PLOP3.LUT P0, PT, P0, P1, PT, 0x8a, 0x0 ;  /* 0x000000000000781c */ /* 0x000fe20000703172 */
[----:B------:R-:W-:Y:S01]  /*c370*/  ULDC UR4, c[0x0][0xc] ;  /* 0x0000030000047ab9 */ /* 0x000fe20000000800 */
[----:B------:R-:W-:Y:S01]  /*c380*/  ULDC UR5, c[0x0][0x10] ;  /* 0x0000040000057ab9 */ /* 0x000fe20000000800 */
[----:B------:R-:W-:Y:S01]  /*c390*/  ULEA.HI UR8, UR8, UR7, URZ, 0x7 ;  /* 0x0000000708087291 */ /* 0x000fe2000f8f383f */
[----:B------:R-:W-:Y:S01]  /*c3a0*/  P2R R0, PR, RZ, 0x2 ;  /* 0x00000002ff007803 */ /* 0x000fe20000000000 */
[----:B------:R-:W-:Y:S01]  /*c3b0*/  UIMAD.WIDE.U32 UR4, UR4, UR5, URZ ;  /* 0x00000005040472a5 */ /* 0x000fe2000f8e003f */
[----:B------:R-:W-:Y:S01]  /*c3c0*/  IMAD.MOV.U32 R26, RZ, RZ, 0x1 ;  /* 0x00000001ff1a7424 */ /* 0x000fe200078e00ff */
[----:B------:R-:W-:Y:S01]  /*c3d0*/  ULOP3.LUT UR38, URZ, UR6, URZ, 0x33, !UPT ;  /* 0x000000063f267292 */ /* 0x000fe2000f8e333f */
[----:B------:R-:W-:Y:S01]  /*c3e0*/  P2R R28, PR, RZ, 0x1 ;  /* 0x00000001ff1c7803 */ /* 0x000fe20000000000 */
[----:B------:R-:W-:Y:S01]  /*c3f0*/  USHF.R.S32.HI UR43, URZ, 0x7, UR8 ;  /* 0x000000073f2b7899 */ /* 0x000fe20008011408 */
[----:B------:R-:W-:Y:S01]  /*c400*/  IMAD.MOV.U32 R24, RZ, RZ, 0x1 ;  /* 0x00000001ff187424 */ /* 0x000fe200078e00ff */
[----:B------:R-:W-:Y:S01]  /*c410*/  ULDC UR6, c[0x0][0x14] ;  /* 0x0000050000067ab9 */ /* 0x000fe20000000800 */
[----:B------:R-:W-:Y:S01]  /*c420*/  IMAD.MOV.U32 R25, RZ, RZ, RZ ;  /* 0x000000ffff197224 */ /* 0x000fe200078e00ff */
[----:B------:R-:W-:-:S02]  /*c430*/  UIMAD.WIDE.U32 UR46, UR4, UR6, URZ ;  /* 0x00000006042e72a5 */ /* 0x000fc4000f8e003f */
[----:B------:R-:W-:Y:S01]  /*c440*/  UIMAD UR44, UR5, UR6, URZ ;  /* 0x00000006052c72a4 */ /* 0x000fe2000f8e023f */
[----:B------:R-:W-:Y:S01]  /*c450*/  ULDC UR40, c[0x0][0x600] ;  /* 0x0001800000287ab9 */ /* 0x000fe20000000800 */
[----:B------:R-:W-:Y:S02]  /*c460*/  ULOP3.LUT UR41, UR42, 0x2, URZ, 0xfc, !UPT ;  /* 0x000000022a297892 */ /* 0x000fe4000f8efc3f */
[----:B------:R-:W-:Y:S02]  /*c470*/  UIADD3 UR40, UR40, -0x1, URZ ;  /* 0xffffffff28287890 */ /* 0x000fe4000fffe03f */
[----:B------:R-:W-:Y:S02]  /*c480*/  UIADD3 UR44, UR47, UR44, URZ ;  /* 0x0000002c2f2c7290 */ /* 0x000fe4000fffe03f */
[----:B------:R-:W-:Y:S01]  /*c490*/  UIADD3 UR45, UR43, 0x1, URZ ;  /* 0x000000012b2d7890 */ /* 0x000fe2000fffe03f */
[----:B------:R-:W-:-:S11]  /*c4a0*/  ULDC.64 UR36, c[0x0][0x198] ;  /* 0x0000660000247ab9 */ /* 0x000fd60000000a00 */
.L_x_319:
[----:B------:R-:W-:-:S03]  /*c4b0*/  UMOV UR4, 0xffffffff ;  /* 0xffffffff00047882 */ /* 0x000fc60000000000 */
[----:B------:R-:W-:Y:S05]  /*c4c0*/  BRA.DIV UR4, `(.L_x_306) ;  /* 0x00000012049c7947 */ /* 0x000fea000b800000 */
[----:B------:R-:W-:-:S13]  /*c4d0*/  ELECT P6, URZ, PT ;  /* 0x00000000003f782f */ /* 0x000fda00038c0000 */
.L_x_332:
[----:B------:R-:W-:Y:S04]  /*c4e0*/  BSSY B6, `(.L_x_307) ;  /* 0x000006a000067945 */ /* 0x000fe80003800000 */
[----:B------:R-:W-:Y:S05]  /*c4f0*/  @!P6 BRA `(.L_x_308) ;  /* 0x0000000400a0e947 */ /* 0x000fea0003800000 */
[----:B------:R-:W0:Y:S01]  /*c500*/  S2R R0, SR_CgaCtaId ;  /* 0x0000000000007919 */ /* 0x000e220000008800 */
[----:B------:R-:W-:-:S04]  /*c510*/  MOV R27, 0x400 ;  /* 0x00000400001b7802 */ /* 0x000fc80000000f00 */
[----:B0-----:R-:W-:-:S05]  /*c520*/  LEA R27, R0, R27, 0x18 ;  /* 0x0000001b001b7211 */ /* 0x001fca00078ec0ff */
[----:B------:R-:W-:-:S05]  /*c530*/  VIADD R0, R27, 0x800 ;  /* 0x000008001b007836 */ /* 0x000fca0000000000 */
[----:B------:R-:W-:-:S13]  /*c540*/  LOP3.LUT P0, RZ, R0, 0x3ff, RZ, 0xc0, !PT ;  /* 0x000003ff00ff7812 */ /* 0x000fda000780c0ff */
[----:B------:R-:W-:Y:S05]  /*c550*/  @!P0 BRA `(.L_x_309) ;  /* 0x0000000000408947 */ /* 0x000fea0003800000 */
[----:B------:R-:W-:Y:S01]  /*c560*/  MOV R14, 0x0 ;  /* 0x00000000000e7802 */ /* 0x000fe20000000f00 */
[----:B------:R-:W-:Y:S01]  /*c570*/  ULDC.64 UR4, c[0x4][0x70] ;  /* 0x01001c0000047ab9 */ /* 0x000fe20000000a00 */
[----:B------:R-:W-:Y:S01]  /*c580*/  ULDC.64 UR6, c[0x4][0x8] ;  /* 0x0100020000067ab9 */ /* 0x000fe20000000a00 */
[----:B------:R-:W-:Y:S02]  /*c590*/  IMAD.U32 R4, RZ, RZ, UR4 ;  /* 0x00000004ff047e24 */ /* 0x000fe4000f8e00ff */
[----:B------:R-:W-:Y:S01]  /*c5a0*/  IMAD.U32 R5, RZ, RZ, UR5 ;  /* 0x00000005ff057e24 */ /* 0x000fe2000f8e00ff */
[----:B------:R-:W0:Y:S01]  /*c5b0*/  LDC.64 R14, c[0x4][R14] ;  /* 0x010000000e0e7b82 */ /* 0x000e220000000a00 */
[----:B------:R-:W-:Y:S01]  /*c5c0*/  ULDC.64 UR4, c[0x4][0x78] ;  /* 0x01001e0000047ab9 */ /* 0x000fe20000000a00 */
[----:B------:R-:W-:Y:S02]  /*c5d0*/  IMAD.U32 R10, RZ, RZ, UR6 ;  /* 0x00000006ff0a7e24 */ /* 0x000fe4000f8e00ff */
[----:B------:R-:W-:-:S02]  /*c5e0*/  IMAD.U32 R6, RZ, RZ, UR4 ;  /* 0x00000004ff067e24 */ /* 0x000fc4000f8e00ff */
[----:B------:R-:W-:Y:S02]  /*c5f0*/  IMAD.U32 R7, RZ, RZ, UR5 ;  /* 0x00000005ff077e24 */ /* 0x000fe4000f8e00ff */
[----:B------:R-:W-:Y:S02]  /*c600*/  IMAD.U32 R11, RZ, RZ, UR7 ;  /* 0x00000007ff0b7e24 */ /* 0x000fe4000f8e00ff */
[----:B------:R-:W-:Y:S02]  /*c610*/  IMAD.MOV.U32 R8, RZ, RZ, 0x70 ;  /* 0x00000070ff087424 */ /* 0x000fe400078e00ff */
[----:B------:R-:W-:Y:S02]  /*c620*/  IMAD.MOV.U32 R12, RZ, RZ, 0x1 ;  /* 0x00000001ff0c7424 */ /* 0x000fe400078e00ff */
[----:B------:R-:W-:-:S07]  /*c630*/  IMAD.MOV.U32 R13, RZ, RZ, RZ ;  /* 0x000000ffff0d7224 */ /* 0x000fce00078e00ff */
[----:B------:R-:W-:-:S07]  /*c640*/  LEPC R20, `(.L_x_309) ;  /* 0x000000001014794e */ /* 0x000fce0000000000 */
[----:B0-----:R-:W-:Y:S05]  /*c650*/  CALL.ABS.NOINC R14 ;  /* 0x000000000e007343 */ /* 0x001fea0003c00000 */
.L_x_309:
        /* <DEDUP_REMOVED lines=19> */
.L_x_310:
[----:B------:R-:W0:Y:S02]  /*c790*/  LDC R0, c[0x0][0x28c] ;  /* 0x0000a300ff007b82 */ /* 0x000e240000000800 */
[----:B0-----:R-:W-:-:S13]  /*c7a0*/  ISETP.GE.AND P0, PT, R0, 0x1, PT ;  /* 0x000000010000780c */ /* 0x001fda0003f06270 */
[----:B------:R-:W-:Y:S05]  /*c7b0*/  @!P0 BRA `(.L_x_308) ;  /* 0x0000000000f08947 */ /* 0x000fea0003800000 */
[----:B------:R-:W-:Y:S02]  /*c7c0*/  IMAD.SHL.U32 R19, R19, 0x100, RZ ;  /* 0x0000010013137824 */ /* 0x000fe400078e00ff */
[----:B------:R-:W-:Y:S02]  /*c7d0*/  IMAD.SHL.U32 R22, R22, 0x80, RZ ;  /* 0x0000008016167824 */ /* 0x000fe400078e00ff */
[----:B------:R-:W-:Y:S02]  /*c7e0*/  IMAD.MOV.U32 R7, RZ, RZ, RZ ;  /* 0x000000ffff077224 */ /* 0x000fe400078e00ff */
[----:B------:R-:W-:Y:S02]  /*c7f0*/  IMAD.U32 R8, RZ, RZ, UR45 ;  /* 0x0000002dff087e24 */ /* 0x000fe4000f8e00ff */
[----:B------:R-:W-:Y:S02]  /*c800*/  IMAD.MOV.U32 R0, RZ, RZ, R24 ;  /* 0x000000ffff007224 */ /* 0x000fe400078e0018 */
[----:B------:R-:W-:-:S02]  /*c810*/  IMAD.MOV.U32 R4, RZ, RZ, R25 ;  /* 0x000000ffff047224 */ /* 0x000fc400078e0019 */
[----:B------:R-:W-:-:S07]  /*c820*/  VIADD R9, R19, 0x80 ;  /* 0x0000008013097836 */ /* 0x000fce0000000000 */
.L_x_314:
[----:B------:R-:W-:Y:S01]  /*c830*/  IMAD R6, R4, 0x8, R27 ;  /* 0x0000000804067824 */ /* 0x000fe200078e021b */
[----:B------:R-:W-:Y:S02]  /*c840*/  SHF.L.U32 R3, R0, 0x1f, RZ ;  /* 0x0000001f00037819 */ /* 0x000fe400000006ff */
[----:B------:R-:W-:Y:S02]  /*c850*/  LOP3.LUT P1, RZ, R18, 0x7f, RZ, 0xc0, !PT ;  /* 0x0000007f12ff7812 */ /* 0x000fe4000782c0ff */
[----:B------:R-:W0:Y:S11]  /*c860*/  SYNCS.PHASECHK.TRANS64.TRYWAIT P0, [R6+URZ+0x20], R3 ;  /* 0x00002003060075a7 */ /* 0x000e36000800017f */
[----:B------:R-:W1:Y:S01]  /*c870*/  @!P1 LDC R5, c[0x0][0x500] ;  /* 0x00014000ff059b82 */ /* 0x000e620000000800 */
[----:B0-----:R-:W-:Y:S05]  /*c880*/  @!P0 BRA `(.L_x_311) ;  /* 0x0000000c00cc8947 */ /* 0x001fea0003800000 */
.L_x_333:
[----:B------:R-:W-:Y:S01]  /*c890*/  LOP3.LUT P0, RZ, R18, 0x7f, RZ, 0xc0, !PT ;  /* 0x0000007f12ff7812 */ /* 0x000fe2000780c0ff */
[----:B------:R-:W-:-:S04]  /*c8a0*/  UPRMT UR4, UR41, 0x9910, URZ ;  /* 0x0000991029047896 */ /* 0x000fc8000800003f */
[----:B------:R-:W-:-:S08]  /*c8b0*/  UISETP.NE.AND UP0, UPT, UR4, 0x2, UPT ;  /* 0x000000020400788c */ /* 0x000fd0000bf05270 */
[----:B-1----:R1:W-:Y:S01]  /*c8c0*/  @!P0 SYNCS.ARRIVE.TRANS64 RZ, [R6+URZ], R5 ;  /* 0x0000000506ff89a7 */ /* 0x0023e2000800003f */
[----:B------:R-:W-:-:S13]  /*c8d0*/  PLOP3.LUT P0, PT, PT, PT, UP0, 0x80, 0x0 ;  /* 0x000000000000781c */ /* 0x000fda0003f0f008 */
[----:B-1----:R-:W-:Y:S05]  /*c8e0*/  @P0 BRA `(.L_x_312) ;  /* 0x0000000000040947 */ /* 0x002fea0003800000 */
[----:B------:R-:W-:Y:S01]  /*c8f0*/  BPT.TRAP 0x1 ;  /* 0x000000040000795c */ /* 0x000fe20000300000 */
.L_x_312:
[----:B------:R-:W-:-:S13]  /*c900*/  ISETP.NE.AND P0, PT, R28, RZ, PT ;  /* 0x000000ff1c00720c */ /* 0x000fda0003f05270 */
[----:B------:R-:W-:Y:S05]  /*c910*/  @P0 BRA `(.L_x_313) ;  /* 0x0000000000040947 */ /* 0x000fea0003800000 */
[----:B------:R-:W-:Y:S01]  /*c920*/  BPT.TRAP 0x1 ;  /* 0x000000040000795c */ /* 0x000fe20000300000 */
.L_x_313:
[--C-:B0-----:R-:W-:Y:S01]  /*c930*/  IMAD R3, R4, 0x8000, R27.reuse ;  /* 0x0000800004037824 */ /* 0x101fe200078e021b */
[----:B------:R-:W-:Y:S01]  /*c940*/  R2UR UR25, R6 ;  /* 0x00000000061972ca */ /* 0x000fe200000e0000 */
[----:B------:R-:W-:Y:S01]  /*c950*/  IMAD R5, R4, 0x4000, R27 ;  /* 0x0000400004057824 */ /* 0x000fe200078e021b */
[----:B------:R-:W-:Y:S01]  /*c960*/  R2UR UR27, R7 ;  /* 0x00000000071b72ca */ /* 0x000fe200000e0000 */
[----:B------:R-:W-:Y:S01]  /*c970*/  VIADD R8, R8, 0xffffffff ;  /* 0xffffffff08087836 */ /* 0x000fe20000000000 */
[----:B------:R-:W-:Y:S01]  /*c980*/  R2UR UR16, R3 ;  /* 0x00000000031072ca */ /* 0x000fe200000e0000 */
[----:B------:R-:W-:Y:S01]  /*c990*/  UIADD3 UR4, UP0, UR36, 0xf0, URZ ;  /* 0x000000f024047890 */ /* 0x000fe2000ff1e03f */
[----:B------:R-:W-:Y:S01]  /*c9a0*/  R2UR UR8, R5 ;  /* 0x00000000050872ca */ /* 0x000fe200000e0000 */
[----:B------:R-:W-:Y:S01]  /*c9b0*/  UIADD3 UR14, UP1, UR36, 0x1f0, URZ ;  /* 0x000001f0240e7890 */ /* 0x000fe2000ff3e03f */
[----:B------:R-:W-:Y:S01]  /*c9c0*/  R2UR UR28, R23 ;  /* 0x00000000171c72ca */ /* 0x000fe200000e0000 */
[----:B------:R-:W-:Y:S01]  /*c9d0*/  UIADD3.X UR5, URZ, UR37, URZ, UP0, !UPT ;  /* 0x000000253f057290 */ /* 0x000fe200087fe43f */
[----:B------:R-:W-:Y:S01]  /*c9e0*/  R2UR UR26, R19 ;  /* 0x00000000131a72ca */ /* 0x000fe200000e0000 */
[----:B------:R-:W-:Y:S01]  /*c9f0*/  VIADD R4, R4, 0x1 ;  /* 0x0000000104047836 */ /* 0x000fe20000000000 */
[----:B------:R-:W-:Y:S01]  /*ca00*/  R2UR UR18, R9 ;  /* 0x00000000091272ca */ /* 0x000fe200000e0000 */
[----:B------:R-:W-:Y:S01]  /*ca10*/  UIADD3.X UR15, URZ, UR37, URZ, UP1, !UPT ;  /* 0x000000253f0f7290 */ /* 0x000fe20008ffe43f */
[----:B------:R-:W-:Y:S01]  /*ca20*/  R2UR UR11, R22 ;  /* 0x00000000160b72ca */ /* 0x000fe200000e0000 */
[----:B------:R-:W-:Y:S01]  /*ca30*/  UMOV UR6, 0x0 ;  /* 0x0000000000067882 */ /* 0x000fe20000000000 */
[----:B------:R-:W-:Y:S01]  /*ca40*/  ISETP.GT.AND P1, PT, R8, 0x1, PT ;  /* 0x000000010800780c */ /* 0x000fe20003f24270 */
[----:B------:R-:W-:Y:S01]  /*ca50*/  UIADD3 UR24, UR16, 0x800, URZ ;  /* 0x0000080010187890 */ /* 0x000fe2000fffe03f */
[----:B------:R-:W-:Y:S01]  /*ca60*/  ISETP.NE.AND P0, PT, R4, 0x4, PT ;  /* 0x000000040400780c */ /* 0x000fe20003f05270 */
[----:B------:R-:W-:Y:S01]  /*ca70*/  UIADD3 UR16, UR16, 0x4800, URZ ;  /* 0x0000480010107890 */ /* 0x000fe2000fffe03f */
[----:B------:R-:W-:Y:S01]  /*ca80*/  VIADD R7, R7, 0x80 ;  /* 0x0000008007077836 */ /* 0x000fe20000000000 */
[----:B------:R-:W-:Y:S01]  /*ca90*/  UIADD3 UR8, UR8, 0x20800, URZ ;  /* 0x0002080008087890 */ /* 0x000fe2000fffe03f */
[----:B------:R-:W-:Y:S01]  /*caa0*/  SEL R3, RZ, 0x1, P0 ;  /* 0x00000001ff037807 */ /* 0x000fe20000000000 */
[----:B------:R-:W-:Y:S01]  /*cab0*/  UMOV UR7, 0x10000000 ;  /* 0x1000000000077882 */ /* 0x000fe20000000000 */
[----:B------:R-:W-:Y:S01]  /*cac0*/  UMOV UR17, UR25 ;  /* 0x0000001900117c82 */ /* 0x000fe20008000000 */
[----:B------:R-:W-:Y:S01]  /*cad0*/  UMOV UR19, UR27 ;  /* 0x0000001b00137c82 */ /* 0x000fe20008000000 */
[----:B------:R-:W-:Y:S01]  /*cae0*/  UMOV UR20, UR28 ;  /* 0x0000001c00147c82 */ /* 0x000fe20008000000 */
[----:B------:R0:W-:Y:S01]  /*caf0*/  UTMALDG.3D [UR24], [UR4], desc[UR6] ;  /* 0x00000618040075b4 */ /* 0x0001e20008011000 */
[----:B------:R-:W-:Y:S01]  /*cb00*/  UMOV UR9, UR25 ;  /* 0x0000001900097c82 */ /* 0x000fe20008000000 */
[----:B------:R-:W-:Y:S01]  /*cb10*/  UMOV UR10, UR27 ;  /* 0x0000001b000a7c82 */ /* 0x000fe20008000000 */
[----:B------:R-:W-:Y:S01]  /*cb20*/  UMOV UR12, UR28 ;  /* 0x0000001c000c7c82 */ /* 0x000fe20008000000 */
[----:B------:R-:W-:-:S02]  /*cb30*/  LOP3.LUT R0, R0, R3, RZ, 0x3c, !PT ;  /* 0x0000000300007212 */ /* 0x000fc400078e3cff */
[----:B------:R-:W-:Y:S01]  /*cb40*/  SEL R4, R4, RZ, P0 ;  /* 0x000000ff04047207 */ /* 0x000fe20000000000 */
[----:B------:R0:W-:Y:S01]  /*cb50*/  UTMALDG.3D [UR16], [UR4], desc[UR6] ;  /* 0x00000610040075b4 */ /* 0x0001e20008011000 */
[----:B------:R0:W-:Y:S02]  /*cb60*/  UTMALDG.3D [UR8], [UR14], desc[UR6] ;  /* 0x000006080e0075b4 */ /* 0x0001e40008011000 */
[----:B0-----:R-:W-:Y:S05]  /*cb70*/  @P1 BRA `(.L_x_314) ;  /* 0xfffffffc002c1947 */ /* 0x001fea000383ffff */
.L_x_308:
[----:B------:R-:W-:Y:S05]  /*cb80*/  BSYNC B6 ;  /* 0x0000000000067941 */ /* 0x000fea0003800000 */
.L_x_307:
[----:B------:R-:W-:Y:S01]  /*cb90*/  LOP3.LUT P2, RZ, R26, 0xff, RZ, 0xc0, !PT ;  /* 0x000000ff1aff7812 */ /* 0x000fe2000784c0ff */
[----:B------:R-:W-:Y:S01]  /*cba0*/  VIADD R25, R25, UR43 ;  /* 0x0000002b19197c36 */ /* 0x000fe20008000000 */
[----:B------:R-:W-:Y:S01]  /*cbb0*/  ULDC.64 UR4, c[0x0][0x650] ;  /* 0x0001940000047ab9 */ /* 0x000fe20000000a00 */
[----:B------:R-:W-:Y:S01]  /*cbc0*/  IMAD.U32 R5, RZ, RZ, UR43 ;  /* 0x0000002bff057e24 */ /* 0x000fe2000f8e00ff */
[----:B------:R-:W-:Y:S01]  /*cbd0*/  BSSY B0, `(.L_x_315) ;  /* 0x000006c000007945 */ /* 0x000fe20003800000 */
[----:B------:R-:W-:Y:S01]  /*cbe0*/  IMAD.MOV.U32 R19, RZ, RZ, -0x1 ;  /* 0xffffffffff137424 */ /* 0x000fe200078e00ff */
[----:B------:R-:W-:Y:S01]  /*cbf0*/  ISETP.GT.U32.AND P0, PT, R25, 0x3, PT ;  /* 0x000000031900780c */ /* 0x000fe20003f04070 */
[----:B------:R-:W-:Y:S01]  /*cc00*/  IMAD.MOV.U32 R22, RZ, RZ, -0x1 ;  /* 0xffffffffff167424 */ /* 0x000fe200078e00ff */
[----:B------:R-:W-:Y:S01]  /*cc10*/  SHF.R.U32.HI R0, RZ, 0x2, R25 ;  /* 0x00000002ff007819 */ /* 0x000fe20000011619 */
[----:B------:R-:W-:Y:S01]  /*cc20*/  IMAD.MOV.U32 R23, RZ, RZ, -0x1 ;  /* 0xffffffffff177424 */ /* 0x000fe200078e00ff */
[----:B------:R-:W-:-:S02]  /*cc30*/  ISETP.LT.U32.AND P0, PT, R5, 0x4, P0 ;  /* 0x000000040500780c */ /* 0x000fc40000701070 */
[----:B------:R-:W-:Y:S01]  /*cc40*/  LOP3.LUT R0, R0, 0x1, RZ, 0xc0, !PT ;  /* 0x0000000100007812 */ /* 0x000fe200078ec0ff */
[----:B------:R-:W0:Y:S01]  /*cc50*/  @P2 S2R R4, SR_CgaCtaId ;  /* 0x0000000000042919 */ /* 0x000e220000008800 */
[----:B------:R-:W-:Y:S02]  /*cc60*/  @P2 MOV R3, 0x400 ;  /* 0x0000040000032802 */ /* 0x000fe40000000f00 */
[----:B------:R-:W-:Y:S01]  /*cc70*/  ISETP.NE.U32.AND P1, PT, R0, 0x1, PT ;  /* 0x000000010000780c */ /* 0x000fe20003f25070 */
[----:B------:R-:W-:Y:S01]  /*cc80*/  IMAD.U32 R0, RZ, RZ, UR43 ;  /* 0x0000002bff007e24 */ /* 0x000fe2000f8e00ff */
[----:B------:R-:W-:Y:S02]  /*cc90*/  LOP3.LUT R25, R25, 0x3, RZ, 0xc0, !PT ;  /* 0x0000000319197812 */ /* 0x000fe400078ec0ff */
[----:B------:R-:W-:Y:S02]  /*cca0*/  PRMT R26, RZ, 0x7610, R26 ;  /* 0x00007610ff1a7816 */ /* 0x000fe4000000001a */
[----:B------:R-:W-:-:S04]  /*ccb0*/  ISETP.GT.U32.AND P1, PT, R0, 0x3, !P1 ;  /* 0x000000030000780c */ /* 0x000fc80004f24070 */
[----:B------:R-:W-:Y:S02]  /*ccc0*/  SEL R0, RZ, 0x1, !P1 ;  /* 0x00000001ff007807 */ /* 0x000fe40004800000 */
[----:B0-----:R-:W-:-:S04]  /*ccd0*/  @P2 LEA R3, R4, R3, 0x18 ;  /* 0x0000000304032211 */ /* 0x001fc800078ec0ff */
[----:B------:R0:W-:Y:S01]  /*cce0*/  @P2 SYNCS.ARRIVE.TRANS64.A1T0 RZ, [R3+URZ+0x58], RZ ;  /* 0x000058ff03ff29a7 */ /* 0x0001e2000810003f */
[----:B------:R-:W-:-:S04]  /*ccf0*/  IADD3 R16, P2, R16, UR46, RZ ;  /* 0x0000002e10107c10 */ /* 0x000fc8000ff5e0ff */
[----:B------:R-:W-:Y:S02]  /*cd00*/  IADD3.X R17, R17, UR44, RZ, P2, !PT ;  /* 0x0000002c11117c10 */ /* 0x000fe400097fe4ff */
[----:B------:R-:W-:Y:S02]  /*cd10*/  ISETP.GE.U32.AND P2, PT, R16, UR4, PT ;  /* 0x0000000410007c0c */ /* 0x000fe4000bf46070 */
[----:B0-----:R-:W-:Y:S02]  /*cd20*/  SEL R3, RZ, 0x1, !P0 ;  /* 0x00000001ff037807 */ /* 0x001fe40004000000 */
[----:B------:R-:W-:Y:S02]  /*cd30*/  ISETP.GE.U32.AND.EX P0, PT, R17, UR5, PT, P2 ;  /* 0x0000000511007c0c */ /* 0x000fe4000bf06120 */
[----:B------:R-:W-:Y:S02]  /*cd40*/  LOP3.LUT R24, R0, R24, R3, 0x96, !PT ;  /* 0x0000001800187212 */ /* 0x000fe400078e9603 */
[----:B------:R-:W-:-:S09]  /*cd50*/  PRMT R0, RZ, 0x7610, R0 ;  /* 0x00007610ff007816 */ /* 0x000fd20000000000 */
[----:B------:R-:W-:Y:S05]  /*cd60*/  @P0 BRA `(.L_x_316) ;  /* 0x0000000400480947 */ /* 0x000fea0003800000 */
[----:B------:R-:W-:Y:S01]  /*cd70*/  ULDC.64 UR4, c[0x0][0x628] ;  /* 0x00018a0000047ab9 */ /* 0x000fe20000000a00 */
[----:B------:R-:W0:Y:S01]  /*cd80*/  S2R R3, SR_CTAID.X ;  /* 0x0000000000037919 */ /* 0x000e220000002500 */
[----:B------:R-:W-:Y:S01]  /*cd90*/  ISETP.NE.U32.AND P0, PT, RZ, UR4, PT ;  /* 0x00000004ff007c0c */ /* 0x000fe2000bf05070 */
[----:B------:R-:W-:Y:S01]  /*cda0*/  ULDC UR7, c[0x0][0x630] ;  /* 0x00018c0000077ab9 */ /* 0x000fe20000000800 */
[----:B------:R-:W-:Y:S01]  /*cdb0*/  IMAD.MOV.U32 R4, RZ, RZ, R16 ;  /* 0x000000ffff047224 */ /* 0x000fe200078e0010 */
[----:B------:R-:W1:Y:S01]  /*cdc0*/  S2R R0, SR_CTAID.Y ;  /* 0x0000000000007919 */ /* 0x000e620000002600 */
[----:B------:R-:W-:Y:S01]  /*cdd0*/  ISETP.NE.AND.EX P0, PT, RZ, UR5, PT, P0 ;  /* 0x00000005ff007c0c */ /* 0x000fe2000bf05300 */
[----:B------:R-:W-:-:S12]  /*cde0*/  IMAD.MOV.U32 R5, RZ, RZ, R17 ;  /* 0x000000ffff057224 */ /* 0x000fd800078e0011 */
[----:B------:R-:W-:Y:S05]  /*cdf0*/  @!P0 BRA `(.L_x_317) ;  /* 0x0000000000288947 */ /* 0x000fea0003800000 */
[----:B------:R-:W-:Y:S02]  /*ce00*/  ULDC UR6, c[0x0][0x634] ;  /* 0x00018d0000067ab9 */ /* 0x000fe40000000800 */
[----:B------:R-:W-:-:S05]  /*ce10*/  IADD3 R9, P0, R16, UR6, RZ ;  /* 0x0000000610097c10 */ /* 0x000fca000ff1e0ff */
[----:B------:R-:W-:-:S04]  /*ce20*/  IMAD.X R11, RZ, RZ, R17, P0 ;  /* 0x000000ffff0b7224 */ /* 0x000fc800000e0611 */
[----:B------:R-:W-:-:S04]  /*ce30*/  IMAD.WIDE.U32 R6, R11, UR4, RZ ;  /* 0x000000040b067c25 */ /* 0x000fc8000f8e00ff */
[----:B------:R-:W-:-:S04]  /*ce40*/  IMAD.WIDE.U32 R6, P0, R9, UR5, R6 ;  /* 0x0000000509067c25 */ /* 0x000fc8000f800006 */
[----:B------:R-:W-:-:S04]  /*ce50*/  IMAD.WIDE.U32 R8, R9, UR4, RZ ;  /* 0x0000000409087c25 */ /* 0x000fc8000f8e00ff */
[----:B------:R-:W-:Y:S01]  /*ce60*/  IMAD.X R5, RZ, RZ, RZ, P0 ;  /* 0x000000ffff057224 */ /* 0x000fe200000e06ff */
[----:B------:R-:W-:Y:S01]  /*ce70*/  IADD3 RZ, P0, R9, R6, RZ ;  /* 0x0000000609ff7210 */ /* 0x000fe20007f1e0ff */
[----:B------:R-:W-:-:S04]  /*ce80*/  IMAD.MOV.U32 R4, RZ, RZ, R7 ;  /* 0x000000ffff047224 */ /* 0x000fc800078e0007 */
[----:B------:R-:W-:-:S08]  /*ce90*/  IMAD.WIDE.U32.X R4, R11, UR5, R4, P0 ;  /* 0x000000050b047c25 */ /* 0x000fd000080e0404 */
.L_x_317:
[--C-:B------:R-:W-:Y:S01]  /*cea0*/  SHF.R.U64 R23, R4, UR7, R5.reuse ;  /* 0x0000000704177c19 */ /* 0x100fe20008001205 */
[----:B------:R-:W-:Y:S01]  /*ceb0*/  ULDC.64 UR4, c[0x0][0x620] ;  /* 0x0001880000047ab9 */ /* 0x000fe20000000a00 */
[----:B------:R-:W-:Y:S01]  /*cec0*/  SHF.R.U32.HI R4, RZ, UR7, R5 ;  /* 0x00000007ff047c19 */ /* 0x000fe20008011605 */
[----:B------:R-:W-:Y:S01]  /*ced0*/  ULDC.64 UR8, c[0x0][0x640] ;  /* 0x0001900000087ab9 */ /* 0x000fe20000000a00 */
[----:B------:R-:W-:Y:S01]  /*cee0*/  IADD3 R7, P0, RZ, -R23, RZ ;  /* 0x80000017ff077210 */ /* 0x000fe20007f1e0ff */
[----:B------:R-:W2:Y:S01]  /*cef0*/  LDC R13, c[0x0][0x148] ;  /* 0x00005200ff0d7b82 */ /* 0x000ea20000000800 */
[----:B0-----:R-:W-:Y:S01]  /*cf00*/  I2FP.F32.U32 R8, R3 ;  /* 0x0000000300087245 */ /* 0x001fe20000201000 */
[----:B------:R-:W-:Y:S02]  /*cf10*/  ULDC UR6, c[0x0][0x608] ;  /* 0x0001820000067ab9 */ /* 0x000fe40000000800 */
[----:B------:R-:W-:Y:S01]  /*cf20*/  IMAD.X R4, RZ, RZ, ~R4, P0 ;  /* 0x000000ffff047224 */ /* 0x000fe200000e0e04 */
[----:B------:R-:W-:-:S03]  /*cf30*/  ISETP.NE.U32.AND P0, PT, RZ, UR8, PT ;  /* 0x00000008ff007c0c */ /* 0x000fc6000bf05070 */
[----:B------:R-:W-:Y:S01]  /*cf40*/  IMAD R6, R4, UR4, RZ ;  /* 0x0000000404067c24 */ /* 0x000fe2000f8e02ff */
[----:B------:R-:W-:Y:S01]  /*cf50*/  ISETP.NE.AND.EX P0, PT, RZ, UR9, PT, P0 ;  /* 0x00000009ff007c0c */ /* 0x000fe2000bf05300 */
[----:B------:R-:W-:Y:S01]  /*cf60*/  IMAD.WIDE.U32 R4, R7, UR4, R16 ;  /* 0x0000000407047c25 */ /* 0x000fe2000f8e0010 */
[----:B------:R-:W-:-:S03]  /*cf70*/  ULDC UR4, c[0x0][0x150] ;  /* 0x0000540000047ab9 */ /* 0x000fc60000000800 */
[----:B------:R-:W-:Y:S01]  /*cf80*/  FMUL R8, R8, UR4 ;  /* 0x0000000408087c20 */ /* 0x000fe20008400000 */
[----:B------:R-:W-:Y:S01]  /*cf90*/  IMAD R7, R7, UR5, R6 ;  /* 0x0000000507077c24 */ /* 0x000fe2000f8e0206 */
[----:B------:R-:W-:Y:S01]  /*cfa0*/  ULDC UR4, c[0x0][0x618] ;  /* 0x0001860000047ab9 */ /* 0x000fe20000000800 */
[----:B------:R-:W0:Y:S01]  /*cfb0*/  LDC R6, c[0x0][0x144] ;  /* 0x00005100ff067b82 */ /* 0x000e220000000800 */
[----:B------:R-:W-:Y:S01]  /*cfc0*/  ULDC UR5, c[0x0][0x154] ;  /* 0x0000550000057ab9 */ /* 0x000fe20000000800 */
[----:B------:R-:W-:Y:S01]  /*cfd0*/  IMAD.IADD R5, R5, 0x1, R7 ;  /* 0x0000000105057824 */ /* 0x000fe200078e0207 */
[----:B------:R-:W3:Y:S04]  /*cfe0*/  F2I.U32.TRUNC.NTZ R8, R8 ;  /* 0x0000000800087305 */ /* 0x000ee8000020f000 */
[----:B------:R-:W-:-:S02]  /*cff0*/  SHF.R.U64 R10, R4, UR4, R5 ;  /* 0x00000004040a7c19 */ /* 0x000fc40008001205 */
[----:B-1----:R-:W-:Y:S02]  /*d000*/  I2FP.F32.U32 R4, R0 ;  /* 0x0000000000047245 */ /* 0x002fe40000201000 */
[----:B------:R-:W-:Y:S01]  /*d010*/  SHF.R.U32.HI R5, RZ, UR4, R5 ;  /* 0x00000004ff057c19 */ /* 0x000fe20008011605 */
[----:B------:R-:W-:Y:S02]  /*d020*/  ULDC UR4, c[0x0][0x658] ;  /* 0x0001960000047ab9 */ /* 0x000fe40000000800 */
[----:B------:R-:W-:Y:S01]  /*d030*/  FMUL R7, R4, UR5 ;  /* 0x0000000504077c20 */ /* 0x000fe20008400000 */
[--C-:B------:R-:W-:Y:S02]  /*d040*/  SHF.R.U64 R12, R10, UR6, R5.reuse ;  /* 0x000000060a0c7c19 */ /* 0x100fe40008001205 */
[----:B------:R-:W-:Y:S01]  /*d050*/  SHF.R.U32.HI R5, RZ, UR6, R5 ;  /* 0x00000006ff057c19 */ /* 0x000fe20008011605 */
[----:B------:R1:W4:Y:S01]  /*d060*/  F2I.U32.TRUNC.NTZ R14, R7 ;  /* 0x00000007000e7305 */ /* 0x000322000020f000 */
[----:B---3--:R-:W-:-:S02]  /*d070*/  IMAD.MOV R8, RZ, RZ, -R8 ;  /* 0x000000ffff087224 */ /* 0x008fc400078e0a08 */
[--C-:B------:R-:W-:Y:S02]  /*d080*/  SHF.R.U64 R11, R12, UR4, R5.reuse ;  /* 0x000000040c0b7c19 */ /* 0x100fe40008001205 */
[----:B------:R-:W-:Y:S01]  /*d090*/  SHF.R.U32.HI R5, RZ, UR4, R5 ;  /* 0x00000004ff057c19 */ /* 0x000fe20008011605 */
[----:B0-----:R-:W-:Y:S02]  /*d0a0*/  IMAD R3, R6, R8, R3 ;  /* 0x0000000806037224 */ /* 0x001fe400078e0203 */
[----:B------:R-:W-:Y:S01]  /*d0b0*/  IMAD.MOV.U32 R4, RZ, RZ, R11 ;  /* 0x000000ffff047224 */ /* 0x000fe200078e000b */
[----:B-12-4-:R-:W-:Y:S06]  /*d0c0*/  @!P0 BRA `(.L_x_318) ;  /* 0x0000000000288947 */ /* 0x016fec0003800000 */
        /* <DEDUP_REMOVED lines=10> */
.L_x_318:
[----:B------:R-:W-:Y:S01]  /*d170*/  ISETP.NE.AND P0, PT, R2, 0x1, PT ;  /* 0x000000010200780c */ /* 0x000fe20003f05270 */
[----:B------:R-:W-:Y:S01]  /*d180*/  ULDC UR4, c[0x0][0x648] ;  /* 0x0001920000047ab9 */ /* 0x000fe20000000800 */
[----:B------:R-:W-:Y:S01]  /*d190*/  IMAD.MOV R14, RZ, RZ, -R14 ;  /* 0x000000ffff0e7224 */ /* 0x000fe200078e0a0e */
[----:B------:R-:W-:Y:S01]  /*d1a0*/  SHF.R.U64 R5, R4, UR4, R5 ;  /* 0x0000000404057c19 */ /* 0x000fe20008001205 */
[----:B------:R-:W-:Y:S01]  /*d1b0*/  ULDC UR4, c[0x0][0x638] ;  /* 0x00018e0000047ab9 */ /* 0x000fe20000000800 */
[----:B------:R-:W-:Y:S01]  /*d1c0*/  LOP3.LUT R12, R12, UR38, RZ, 0xc0, !PT ;  /* 0x000000260c0c7c12 */ /* 0x000fe2000f8ec0ff */
[----:B------:R-:W-:Y:S01]  /*d1d0*/  ULDC UR5, c[0x0][0x610] ;  /* 0x0001840000057ab9 */ /* 0x000fe20000000800 */
[----:B------:R-:W-:-:S03]  /*d1e0*/  LOP3.LUT R4, R10, UR40, RZ, 0xc0, !PT ;  /* 0x000000280a047c12 */ /* 0x000fc6000f8ec0ff */
[----:B------:R-:W-:-:S03]  /*d1f0*/  IMAD R12, R5, UR39, R12 ;  /* 0x00000027050c7c24 */ /* 0x000fc6000f8e020c */
[----:B------:R-:W-:Y:S02]  /*d200*/  @P0 IMAD R3, R13, R14, R0 ;  /* 0x0000000e0d030224 */ /* 0x000fe400078e0200 */
[----:B------:R-:W-:Y:S02]  /*d210*/  IMAD.MOV R0, RZ, RZ, -R5 ;  /* 0x000000ffff007224 */ /* 0x000fe400078e0a05 */
[----:B------:R-:W-:Y:S02]  /*d220*/  IMAD R3, R12, UR5, R3 ;  /* 0x000000050c037c24 */ /* 0x000fe4000f8e0203 */
[----:B------:R-:W-:Y:S01]  /*d230*/  IMAD R11, R0, UR4, R11 ;  /* 0x00000004000b7c24 */ /* 0x000fe2000f8e020b */
[----:B------:R-:W-:Y:S01]  /*d240*/  ULDC UR4, c[0x0][0x600] ;  /* 0x0001800000047ab9 */ /* 0x000fe20000000800 */
[----:B------:R-:W-:Y:S02]  /*d250*/  IMAD.MOV.U32 R0, RZ, RZ, 0x1 ;  /* 0x00000001ff007424 */ /* 0x000fe400078e00ff */
[----:B------:R-:W-:-:S05]  /*d260*/  IMAD R4, R11, UR4, R4 ;  /* 0x000000040b047c24 */ /* 0x000fca000f8e0204 */
[----:B------:R-:W-:Y:S02]  /*d270*/  SEL R22, R4, R3, !P0 ;  /* 0x0000000304167207 */ /* 0x000fe40004000000 */
[----:B------:R-:W-:-:S07]  /*d280*/  SEL R19, R3, R4, !P0 ;  /* 0x0000000403137207 */ /* 0x000fce0004000000 */
.L_x_316:
[----:B------:R-:W-:Y:S05]  /*d290*/  BSYNC B0 ;  /* 0x0000000000007941 */ /* 0x000fea0003800000 */
.L_x_315:
[----:B------:R-:W-:-:S13]  /*d2a0*/  LOP3.LUT P0, RZ, R0, 0xff, RZ, 0xc0, !PT ;  /* 0x000000ff00ff7812 */ /* 0x000fda000780c0ff */
[----:B------:R-:W-:Y:S05]  /*d2b0*/  @P0 BRA `(.L_x_319) ;  /* 0xfffffff0007c0947 */ /* 0x000fea000383ffff */
[----:B------:R-:W-:Y:S05]  /*d2c0*/  BSYNC B7 ;  /* 0x0000000000077941 */ /* 0x000fea0003800000 */
.L_x_305:
[----:B------:R-:W-:-:S03]  /*d2d0*/  UMOV UR4, 0xffffffff ;  /* 0xffffffff00047882 */ /* 0x000fc60000000000 */
[----:B------:R-:W-:Y:S05]  /*d2e0*/  BRA.DIV UR4, `(.L_x_320) ;  /* 0x0000000604487947 */ /* 0x000fea000b800000 */
[----:B------:R-:W-:-:S13]  /*d2f0*/  ELECT P6, URZ, PT ;  /* 0x00000000003f782f */ /* 0x000fda00038c0000 */
.L_x_336:
[----:B------:R-:W-:Y:S04]  /*d300*/  BSSY B0, `(.L_x_321) ;  /* 0x000002c000007945 */ /* 0x000fe80003800000 */
[----:B------:R-:W-:Y:S05]  /*d310*/  @!P6 BRA `(.L_x_322) ;  /* 0x0000000000a8e947 */ /* 0x000fea0003800000 */
[----:B------:R-:W-:-:S04]  /*d320*/  ULOP3.LUT UR4, UR42, 0x2, URZ, 0xfc, !UPT ;  /* 0x000000022a047892 */ /* 0x000fc8000f8efc3f */
[----:B------:R-:W-:-:S06]  /*d330*/  UISETP.NE.AND UP0, UPT, UR4, 0x3, UPT ;  /* 0x000000030400788c */ /* 0x000fcc000bf05270 */
[----:B------:R-:W-:-:S13]  /*d340*/  PLOP3.LUT P0, PT, PT, PT, UP0, 0x80, 0x0 ;  /* 0x000000000000781c */ /* 0x000fda0003f0f008 */
[----:B------:R-:W-:Y:S05]  /*d350*/  @!P0 BRA `(.L_x_323) ;  /* 0x0000000000048947 */ /* 0x000fea0003800000 */
[----:B------:R-:W-:Y:S01]  /*d360*/  BPT.TRAP 0x1 ;  /* 0x000000040000795c */ /* 0x000fe20000300000 */
.L_x_323:
[----:B------:R-:W0:Y:S01]  /*d370*/  S2R R3, SR_CgaCtaId ;  /* 0x0000000000037919 */ /* 0x000e220000008800 */
[----:B------:R-:W-:Y:S02]  /*d380*/  MOV R0, 0x400 ;  /* 0x0000040000007802 */ /* 0x000fe40000000f00 */
[----:B------:R-:W-:Y:S02]  /*d390*/  SHF.L.U32 R2, R24, 0x1f, RZ ;  /* 0x0000001f18027819 */ /* 0x000fe400000006ff */
[----:B0-----:R-:W-:-:S05]  /*d3a0*/  LEA R0, R3, R0, 0x18 ;  /* 0x0000000003007211 */ /* 0x001fca00078ec0ff */
[----:B------:R-:W-:-:S04]  /*d3b0*/  VIADD R0, R0, 0x20 ;  /* 0x0000002000007836 */ /* 0x000fc80000000000 */
[C---:B------:R-:W-:Y:S02]  /*d3c0*/  IMAD R5, R25.reuse, 0x8, R0 ;  /* 0x0000000819057824 */ /* 0x040fe400078e0200 */
[----:B------:R-:W-:Y:S02]  /*d3d0*/  VIADD R25, R25, 0x1 ;  /* 0x0000000119197836 */ /* 0x000fe40000000000 */
[----:B------:R-:W0:Y:S03]  /*d3e0*/  SYNCS.PHASECHK.TRANS64.TRYWAIT P0, [R5+URZ], R2 ;  /* 0x00000002050075a7 */ /* 0x000e26000800017f */
[----:B------:R-:W-:-:S04]  /*d3f0*/  ISETP.NE.AND P1, PT, R25, 0x4, PT ;  /* 0x000000041900780c */ /* 0x000fc80003f25270 */
[----:B------:R-:W-:Y:S02]  /*d400*/  SEL R3, RZ, 0x1, P1 ;  /* 0x00000001ff037807 */ /* 0x000fe40000800000 */
[----:B------:R-:W-:Y:S02]  /*d410*/  SEL R25, R25, RZ, P1 ;  /* 0x000000ff19197207 */ /* 0x000fe40000800000 */
[----:B------:R-:W-:-:S03]  /*d420*/  LOP3.LUT R24, R24, R3, RZ, 0x3c, !PT ;  /* 0x0000000318187212 */ /* 0x000fc600078e3cff */
[----:B------:R-:W-:Y:S01]  /*d430*/  IMAD R7, R25, 0x8, R0 ;  /* 0x0000000819077824 */ /* 0x000fe200078e0200 */
[----:B------:R-:W-:Y:S01]  /*d440*/  SHF.L.U32 R4, R24, 0x1f, RZ ;  /* 0x0000001f18047819 */ /* 0x000fe200000006ff */
[----:B0-----:R-:W-:Y:S06]  /*d450*/  @!P0 BRA `(.L_x_324) ;  /* 0x00000004000c8947 */ /* 0x001fec0003800000 */
.L_x_337:
[----:B------:R-:W1:Y:S01]  /*d460*/  SYNCS.PHASECHK.TRANS64.TRYWAIT P0, [R7+URZ], R4 ;  /* 0x00000004070075a7 */ /* 0x000e62000800017f */
[----:B0-----:R-:W-:-:S05]  /*d470*/  VIADD R2, R25, 0x1 ;  /* 0x0000000119027836 */ /* 0x001fca0000000000 */
[----:B------:R-:W-:-:S04]  /*d480*/  ISETP.NE.AND P1, PT, R2, 0x4, PT ;  /* 0x000000040200780c */ /* 0x000fc80003f25270 */
[----:B------:R-:W-:Y:S02]  /*d490*/  SEL R3, RZ, 0x1, P1 ;  /* 0x00000001ff037807 */ /* 0x000fe40000800000 */
[----:B------:R-:W-:Y:S02]  /*d4a0*/  SEL R9, R2, RZ, P1 ;  /* 0x000000ff02097207 */ /* 0x000fe40000800000 */
[----:B------:R-:W-:-:S03]  /*d4b0*/  LOP3.LUT R11, R24, R3, RZ, 0x3c, !PT ;  /* 0x00000003180b7212 */ /* 0x000fc600078e3cff */
[----:B------:R-:W-:Y:S01]  /*d4c0*/  IMAD R6, R9, 0x8, R0 ;  /* 0x0000000809067824 */ /* 0x000fe200078e0200 */
[----:B------:R-:W-:Y:S01]  /*d4d0*/  SHF.L.U32 R5, R11, 0x1f, RZ ;  /* 0x0000001f0b057819 */ /* 0x000fe200000006ff */
[----:B-1----:R-:W-:Y:S06]  /*d4e0*/  @!P0 BRA `(.L_x_325) ;  /* 0x0000000000fc8947 */ /* 0x002fec0003800000 */
.L_x_338:
[----:B------:R-:W1:Y:S01]  /*d4f0*/  SYNCS.PHASECHK.TRANS64.TRYWAIT P0, [R6+URZ], R5 ;  /* 0x00000005060075a7 */ /* 0x000e62000800017f */
[----:B------:R-:W-:-:S05]  /*d500*/  VIADD R2, R9, 0x1 ;  /* 0x0000000109027836 */ /* 0x000fca0000000000 */
[----:B------:R-:W-:-:S04]  /*d510*/  ISETP.NE.AND P1, PT, R2, 0x4, PT ;  /* 0x000000040200780c */ /* 0x000fc80003f25270 */
[----:B0-----:R-:W-:Y:S02]  /*d520*/  SEL R4, RZ, 0x1, P1 ;  /* 0x00000001ff047807 */ /* 0x001fe40000800000 */
[----:B------:R-:W-:Y:S02]  /*d530*/  SEL R3, R2, RZ, P1 ;  /* 0x000000ff02037207 */ /* 0x000fe40000800000 */
[----:B------:R-:W-:Y:S01]  /*d540*/  LOP3.LUT R4, R11, R4, RZ, 0x3c, !PT ;  /* 0x000000040b047212 */ /* 0x000fe200078e3cff */
[----:B-1----:R-:W-:Y:S06]  /*d550*/  @!P0 BRA `(.L_x_326) ;  /* 0x0000000000f48947 */ /* 0x002fec0003800000 */
.L_x_339:
[----:B------:R-:W-:Y:S01]  /*d560*/  IMAD R3, R3, 0x8, R0 ;  /* 0x0000000803037824 */ /* 0x000fe200078e0200 */
[----:B------:R-:W-:-:S07]  /*d570*/  SHF.L.U32 R0, R4, 0x1f, RZ ;  /* 0x0000001f04007819 */ /* 0x000fce00000006ff */
.L_x_327:
[----:B-1----:R1:W2:Y:S02]  /*d580*/  SYNCS.PHASECHK.TRANS64.TRYWAIT P0, [R3+URZ], R0 ;  /* 0x00000000030075a7 */ /* 0x0022a4000800017f */
[----:B--2---:R-:W-:Y:S05]  /*d590*/  @!P0 NANOSLEEP.SYNCS 0x989680 ;  /* 0x009896800000895d */ /* 0x004fea0003900000 */
[----:B------:R-:W2:Y:S02]  /*d5a0*/  @!P0 SYNCS.PHASECHK.TRANS64 P0, [R3+URZ], R0 ;  /* 0x00000000030085a7 */ /* 0x000ea4000800007f */
[----:B--2---:R-:W-:Y:S05]  /*d5b0*/  @!P0 BRA `(.L_x_327) ;  /* 0xfffffffc00f08947 */ /* 0x004fea000383ffff */
.L_x_322:
[----:B------:R-:W-:Y:S05]  /*d5c0*/  BSYNC B0 ;  /* 0x0000000000007941 */ /* 0x000fea0003800000 */
.L_x_321:
[----:B------:R-:W-:Y:S05]  /*d5d0*/  EXIT ;  /* 0x000000000000794d */ /* 0x000fea0003800000 */
.L_x_16:
[----:B------:R-:W-:Y:S02]  /*d5e0*/  IMAD.MOV.U32 R12, RZ, RZ, RZ ;  /* 0x000000ffff0c7224 */ /* 0x000fe400078e00ff */
[----:B------:R-:W-:Y:S02]  /*d5f0*/  IMAD.MOV.U32 R11, RZ, RZ, 0x1f ;  /* 0x0000001fff0b7424 */ /* 0x000fe400078e00ff */
[----:B------:R-:W-:-:S07]  /*d600*/  IMAD.MOV.U32 R15, RZ, RZ, -0x1 ;  /* 0xffffffffff0f7424 */ /* 0x000fce00078e00ff */
[----:B012--5:R-:W-:Y:S05]  /*d610*/  WARPSYNC.COLLECTIVE R15, `(.L_x_328) ;  /* 0x000000000f087348 */ /* 0x027fea0003c00000 */
[----:B------:R3:W4:Y:S02]  /*d620*/  SHFL.IDX P6, R14, R13, R12, R11 ;  /* 0x0000000c0d0e7389 */ /* 0x00072400000c000b */
[----:B012345:R-:W-:Y:S01]  /*d630*/  ENDCOLLECTIVE ;  /* 0x000000000000791b */ /* 0x03ffe20003800000 */
.L_x_328:
[----:B------:R-:W-:Y:S05]  /*d640*/  BRA `(.L_x_329) ;  /* 0xffffff3c004c7947 */ /* 0x000fea000383ffff */
.L_x_20:
[----:B-1----:R1:W3:Y:S02]  /*d650*/  SYNCS.PHASECHK.TRANS64.TRYWAIT P1, [R4+URZ], R3 ;  /* 0x00000003040075a7 */ /* 0x0022e4000802017f */
[----:B---3--:R-:W-:Y:S05]  /*d660*/  @!P1 NANOSLEEP.SYNCS 0x989680 ;  /* 0x009896800000995d */ /* 0x008fea0003900000 */
[----:B------:R-:W3:Y:S02]  /*d670*/  @!P1 SYNCS.PHASECHK.TRANS64 P1, [R4+URZ], R3 ;  /* 0x00000003040095a7 */ /* 0x000ee4000802007f */
[----:B---3--:R-:W-:Y:S05]  /*d680*/  @!P1 BRA `(.L_x_20) ;  /* 0xfffffffc00f09947 */ /* 0x008fea000383ffff */
[----:B------:R-:W-:Y:S05]  /*d690*/  BRA `(.L_x_19) ;  /* 0xffffff3c00787947 */ /* 0x000fea000383ffff */
.L_x_25:
[----:B0-----:R0:W1:Y:S02]  /*d6a0*/  SYNCS.PHASECHK.TRANS64.TRYWAIT P1, [R7+URZ], R8 ;  /* 0x00000008070075a7 */ /* 0x001064000802017f */
[----:B-1----:R-:W-:Y:S05]  /*d6b0*/  @!P1 NANOSLEEP.SYNCS 0x989680 ;  /* 0x009896800000995d */ /* 0x002fea0003900000 */
[----:B------:R-:W1:Y:S02]  /*d6c0*/  @!P1 SYNCS.PHASECHK.TRANS64 P1, [R7+URZ], R8 ;  /* 0x00000008070095a7 */ /* 0x000e64000802007f */
[----:B-1----:R-:W-:Y:S05]  /*d6d0*/  @!P1 BRA `(.L_x_25) ;  /* 0xfffffffc00f09947 */ /* 0x002fea000383ffff */
[----:B------:R-:W-:Y:S05]  /*d6e0*/  BRA `(.L_x_24) ;  /* 0xffffff5000487947 */ /* 0x000fea000383ffff */
.L_x_33:
[----:B0-----:R0:W1:Y:S02]  /*d6f0*/  SYNCS.PHASECHK.TRANS64.TRYWAIT P1, [R7+URZ], R8 ;  /* 0x00000008070075a7 */ /* 0x001064000802017f */
[----:B-1----:R-:W-:Y:S05]  /*d700*/  @!P1 NANOSLEEP.SYNCS 0x989680 ;  /* 0x009896800000995d */ /* 0x002fea0003900000 */
[----:B------:R-:W1:Y:S02]  /*d710*/  @!P1 SYNCS.PHASECHK.TRANS64 P1, [R7+URZ], R8 ;  /* 0x00000008070095a7 */ /* 0x000e64000802007f */
[----:B-1----:R-:W-:Y:S05]  /*d720*/  @!P1 BRA `(.L_x_33) ;  /* 0xfffffffc00f09947 */ /* 0x002fea000383ffff */
[----:B------:R-:W-:Y:S05]  /*d730*/  BRA `(.L_x_32) ;  /* 0xffffff6400007947 */ /* 0x000fea000383ffff */
.L_x_306:
[----:B------:R-:W-:Y:S01]  /*d740*/  BSSY B0, `(.L_x_330) ;  /* 0x0000006000007945 */ /* 0x000fe20003800000 */
[----:B------:R-:W-:-:S07]  /*d750*/  IMAD.MOV.U32 R15, RZ, RZ, -0x1 ;  /* 0xffffffffff0f7424 */ /* 0x000fce00078e00ff */
[----:B------:R-:W-:Y:S05]  /*d760*/  WARPSYNC.COLLECTIVE R15, `(.L_x_331) ;  /* 0x000000000f0c7348 */ /* 0x000fea0003c00000 */
[----:B------:R-:W-:Y:S02]  /*d770*/  ELECT P6, UR62, PT ;  /* 0x00000000003e782f */ /* 0x000fe400038c0000 */
[----:B------:R-:W-:Y:S01]  /*d780*/  MOV R14, UR62 ;  /* 0x0000003e000e7c02 */ /* 0x000fe20008000f00 */
[----:B------:R-:W-:Y:S10]  /*d790*/  ENDCOLLECTIVE ;  /* 0x000000000000791b */ /* 0x000ff40003800000 */
.L_x_331:
[----:B------:R-:W-:Y:S05]  /*d7a0*/  BSYNC B0 ;  /* 0x0000000000007941 */ /* 0x000fea0003800000 */
.L_x_330:
[----:B------:R-:W-:Y:S05]  /*d7b0*/  BRA `(.L_x_332) ;  /* 0xffffffec00487947 */ /* 0x000fea000383ffff */
.L_x_311:
[----:B0-----:R0:W2:Y:S02]  /*d7c0*/  SYNCS.PHASECHK.TRANS64.TRYWAIT P0, [R6+URZ+0x20], R3 ;  /* 0x00002003060075a7 */ /* 0x0010a4000800017f */
[----:B--2---:R-:W-:Y:S05]  /*d7d0*/  @!P0 NANOSLEEP.SYNCS 0x989680 ;  /* 0x009896800000895d */ /* 0x004fea0003900000 */
[----:B------:R-:W2:Y:S02]  /*d7e0*/  @!P0 SYNCS.PHASECHK.TRANS64 P0, [R6+URZ+0x20], R3 ;  /* 0x00002003060085a7 */ /* 0x000ea4000800007f */
[----:B--2---:R-:W-:Y:S05]  /*d7f0*/  @!P0 BRA `(.L_x_311) ;  /* 0xfffffffc00f08947 */ /* 0x004fea000383ffff */
[----:B------:R-:W-:Y:S05]  /*d800*/  BRA `(.L_x_333) ;  /* 0xfffffff000207947 */ /* 0x000fea000383ffff */
.L_x_320:
[----:B------:R-:W-:Y:S01]  /*d810*/  BSSY B0, `(.L_x_334) ;  /* 0x0000006000007945 */ /* 0x000fe20003800000 */
[----:B------:R-:W-:-:S07]  /*d820*/  IMAD.MOV.U32 R15, RZ, RZ, -0x1 ;  /* 0xffffffffff0f7424 */ /* 0x000fce00078e00ff */
[----:B------:R-:W-:Y:S05]  /*d830*/  WARPSYNC.COLLECTIVE R15, `(.L_x_335) ;  /* 0x000000000f0c7348 */ /* 0x000fea0003c00000 */
[----:B------:R-:W-:Y:S02]  /*d840*/  ELECT P6, UR62, PT ;  /* 0x00000000003e782f */ /* 0x000fe400038c0000 */
[----:B------:R-:W-:Y:S01]  /*d850*/  MOV R14, UR62 ;  /* 0x0000003e000e7c02 */ /* 0x000fe20008000f00 */
[----:B------:R-:W-:Y:S10]  /*d860*/  ENDCOLLECTIVE ;  /* 0x000000000000791b */ /* 0x000ff40003800000 */
.L_x_335:
[----:B------:R-:W-:Y:S05]  /*d870*/  BSYNC B0 ;  /* 0x0000000000007941 */ /* 0x000fea0003800000 */
.L_x_334:
[----:B------:R-:W-:Y:S05]  /*d880*/  BRA `(.L_x_336) ;  /* 0xfffffff8009c7947 */ /* 0x000fea000383ffff */
.L_x_324:
[----:B0-----:R0:W1:Y:S02]  /*d890*/  SYNCS.PHASECHK.TRANS64.TRYWAIT P0, [R5+URZ], R2 ;  /* 0x00000002050075a7 */ /* 0x001064000800017f */
[----:B-1----:R-:W-:Y:S05]  /*d8a0*/  @!P0 NANOSLEEP.SYNCS 0x989680 ;  /* 0x009896800000895d */ /* 0x002fea0003900000 */
[----:B------:R-:W1:Y:S02]  /*d8b0*/  @!P0 SYNCS.PHASECHK.TRANS64 P0, [R5+URZ], R2 ;  /* 0x00000002050085a7 */ /* 0x000e64000800007f */
[----:B-1----:R-:W-:Y:S05]  /*d8c0*/  @!P0 BRA `(.L_x_324) ;  /* 0xfffffffc00f08947 */ /* 0x002fea000383ffff */
[----:B------:R-:W-:Y:S05]  /*d8d0*/  BRA `(.L_x_337) ;  /* 0xfffffff800e07947 */ /* 0x000fea000383ffff */
.L_x_325:
[----:B0-----:R0:W1:Y:S02]  /*d8e0*/  SYNCS.PHASECHK.TRANS64.TRYWAIT P0, [R7+URZ], R4 ;  /* 0x00000004070075a7 */ /* 0x001064000800017f */
[----:B-1----:R-:W-:Y:S05]  /*d8f0*/  @!P0 NANOSLEEP.SYNCS 0x989680 ;  /* 0x009896800000895d */ /* 0x002fea0003900000 */
[----:B------:R-:W1:Y:S02]  /*d900*/  @!P0 SYNCS.PHASECHK.TRANS64 P0, [R7+URZ], R4 ;  /* 0x00000004070085a7 */ /* 0x000e64000800007f */
[----:B-1----:R-:W-:Y:S05]  /*d910*/  @!P0 BRA `(.L_x_325) ;  /* 0xfffffffc00f08947 */ /* 0x002fea000383ffff */
[----:B------:R-:W-:Y:S05]  /*d920*/  BRA `(.L_x_338) ;  /* 0xfffffff800f07947 */ /* 0x000fea000383ffff */
.L_x_326:
[----:B0-----:R0:W1:Y:S02]  /*d930*/  SYNCS.PHASECHK.TRANS64.TRYWAIT P0, [R6+URZ], R5 ;  /* 0x00000005060075a7 */ /* 0x001064000800017f */
[----:B-1----:R-:W-:Y:S05]  /*d940*/  @!P0 NANOSLEEP.SYNCS 0x989680 ;  /* 0x009896800000895d */ /* 0x002fea0003900000 */
[----:B------:R-:W1:Y:S02]  /*d950*/  @!P0 SYNCS.PHASECHK.TRANS64 P0, [R6+URZ], R5 ;  /* 0x00000005060085a7 */ /* 0x000e64000800007f */
[----:B-1----:R-:W-:Y:S05]  /*d960*/  @!P0 BRA `(.L_x_326) ;  /* 0xfffffffc00f08947 */ /* 0x002fea000383ffff */
[----:B------:R-:W-:Y:S05]  /*d970*/  BRA `(.L_x_339) ;  /* 0xfffffff800f87947 */ /* 0x000fea000383ffff */
.L_x_340:
[----:B------:R-:W-:-:S00]  /*d980*/  BRA `(.L_x_340) ;  /* 0xfffffffc00fc7947 */ /* 0x000fc0000383ffff */
[----:B------:R-:W-:-:S00]  /*d990*/  NOP ;  /* 0x0000000000007918 */ /* 0x000fc00000000000 */
        /* <DEDUP_REMOVED lines=14> */
.L_x_341:


//--------------------- .nv.global.init           --------------------------
	.section	.nv.global.init,"aw",@progbits
.nv.global.init:
	.type		$str$24,@object
	.size		$str$24,($str$25 - $str$24)
$str$24:
        /*0000*/ 	.byte	0x28, 0x61, 0x64, 0x64, 0x72, 0x65, 0x73, 0x73, 0x20, 0x26, 0x20, 0x6d, 0x61, 0x73, 0x6b, 0x29
        /*0010*/ 	.byte	0x20, 0x3d, 0x3d, 0x20, 0x30, 0x00
	.type		$str$25,@object
	.size		$str$25,(__unnamed_2 - $str$25)
$str$25:
        /*0016*/ 	.byte	0x2f, 0x74, 0x6d, 0x70, 0x2f, 0x63, 0x75, 0x74, 0x6c, 0x61, 0x73, 0x73, 0x5f, 0x73, 0x77, 0x65
        /*0026*/ 	.byte	0x65, 0x70, 0x5f, 0x73, 0x72, 0x63, 0x2f, 0x69, 0x6e, 0x63, 0x6c, 0x75, 0x64, 0x65, 0x2f, 0x63
        /*0036*/ 	.byte	0x75, 0x74, 0x65, 0x2f, 0x70, 0x6f, 0x69, 0x6e, 0x74, 0x65, 0x72, 0x5f, 0x66, 0x6c, 0x61, 0x67
        /*0046*/ 	.byte	0x67, 0x65, 0x64, 0x2e, 0x68, 0x70, 0x70, 0x00
	.type		__unnamed_2,@object
	.size		__unnamed_2,(__unnamed_1 - __unnamed_2)
__unnamed_2:
        /*004e*/ 	.byte	0x61, 0x75, 0x74, 0x6f, 0x20, 0x63, 0x75, 0x74, 0x65, 0x3a, 0x3a, 0x61, 0x73, 0x5f, 0x70, 0x6f
        /* <DEDUP_REMOVED lines=27> */
        /*020e*/ 	.byte	0x34, 0x3e, 0x3e, 0x3e, 0x3e, 0x3e, 0x20, 0x26, 0x5d, 0x00
	.type		__unnamed_1,@object
	.size		__unnamed_1,(.L_0 - __unnamed_1)
__unnamed_1:
        /* <DEDUP_REMOVED lines=28> */
        /*03d8*/ 	.byte	0x33, 0x32, 0x37, 0x36, 0x38, 0x3e, 0x3e, 0x3e, 0x3e, 0x3e, 0x20, 0x26, 0x5d, 0x00
.L_0:


//--------------------- .nv.shared._ZN7cutlass13device_kernelINS_4gemm6kernel13GemmUniversalIN4cute5tupleIJiiiiEEENS1_10collective13CollectiveMmaINS1_39MainloopSm90TmaGmmaRmemAWarpSpecializedILi4ENS5_IJNS4_1CILi1EEESB_SB_EEENS1_35KernelTmaWarpSpecializedCooperativeEEENS5_IJNSA_ILi256EEENSA_ILi128EEESG_EEEaNS5_IJSB_llEEEaNS5_IJlSB_lEEENS4_8TiledMMAINS4_8MMA_AtomIJNS4_4SM904GMMA27MMA_64x128x32_S32S8S8_RS_TNEEEENS4_6LayoutINS5_IJNSA_ILi2EEESB_SB_EEENS5_IJSB_NSA_ILi0EEEST_EEEEENS5_IJNS4_10UnderscoreESW_SW_EEEEENS4_13SM90_TMA_LOADENS4_14ComposedLayoutINS4_7SwizzleILi3ELi4ELi3EEENS4_18smem_ptr_flag_bitsILi8EEENSQ_INS5_IJSG_NSA_ILi8EEEEEENS5_IJSB_SG_EEEEEEENS4_9Copy_AtomIJNS4_39AutoVectorizingCopyWithAssumedAlignmentILi128EEEaEEENS4_8identityESZ_NS10_IS12_S14_NSQ_INS5_IJS15_SG_EEENS5_IJSG_SB_EEEEEEEvS1E_EENS_8epilogue10collective6detail29Sm90TmaWarpSpecializedAdapterINS1L_15DefaultEpilogueIaSJ_SJ_NS1K_6thread17LinearCombinationIaLi1EiiLNS1P_9ScaleType4KindE0ELNS_15FloatRoundStyleE2EaEENS1_15EpilogueDefaultEEEEEvvEEEEvNT_6ParamsE --------------------------
	.section	.nv.shared._ZN7cutlass13device_kernelINS_4gemm6kernel13GemmUniversalIN4cute5tupleIJiiiiEEENS1_10collective13CollectiveMmaINS1_39MainloopSm90TmaGmmaRmemAWarpSpecializedILi4ENS5_IJNS4_1CILi1EEESB_SB_EEENS1_35KernelTmaWarpSpecializedCooperativeEEENS5_IJNSA_ILi256EEENSA_ILi128EEESG_EEEaNS5_IJSB_llEEEaNS5_IJlSB_lEEENS4_8TiledMMAINS4_8MMA_AtomIJNS4_4SM904GMMA27MMA_64x128x32_S32S8S8_RS_TNEEEENS4_6LayoutINS5_IJNSA_ILi2EEESB_SB_EEENS5_IJSB_NSA_ILi0EEEST_EEEEENS5_IJNS4_10UnderscoreESW_SW_EEEEENS4_13SM90_TMA_LOADENS4_14ComposedLayoutINS4_7SwizzleILi3ELi4ELi3EEENS4_18smem_ptr_flag_bitsILi8EEENSQ_INS5_IJSG_NSA_ILi8EEEEEENS5_IJSB_SG_EEEEEEENS4_9Copy_AtomIJNS4_39AutoVectorizingCopyWithAssumedAlignmentILi128EEEaEEENS4_8identityESZ_NS10_IS12_S14_NSQ_INS5_IJS15_SG_EEENS5_IJSG_SB_EEEEEEEvS1E_EENS_8epilogue10collective6detail29Sm90TmaWarpSpecializedAdapterINS1L_15DefaultEpilogueIaSJ_SJ_NS1K_6thread17LinearCombinationIaLi1EiiLNS1P_9ScaleType4KindE0ELNS_15FloatRoundStyleE2EaEENS1_15EpilogueDefaultEEEEEvvEEEEvNT_6ParamsE,"aw",@nobits
	.sectionflags	@""
	.align	16
	.zero		1024


//--------------------- .nv.shared.reserved.0     --------------------------
	.section	.nv.shared.reserved.0,"aw",@nobits
	.weak		__nv_reservedSMEM_offset_0_alias
	.size		__nv_reservedSMEM_offset_0_alias, 0, 0
	.other		__nv_reservedSMEM_offset_0_alias,@"STO_CUDA_RESERVED_SHARED STV_DEFAULT"
__nv_reservedSMEM_offset_0_alias:
	.zero		0


//--------------------- .nv.global                --------------------------
	.section	.nv.global,"aw",@nobits
.nv.global:
	.type		_ZN40_INTERNAL_a9b2eb54_4_k_cu_a947836e_361274cute1_E,@object
	.size		_ZN40_INTERNAL_a9b2eb54_4_k_cu_a947836e_361274cute1_E,(_ZN40_INTERNAL_a9b2eb54_4_k_cu_a947836e_361274cuda3std3__45__cpo6cbeginE - _ZN40_INTERNAL_a9b2eb54_4_k_cu_a947836e_361274cute1_E)
_ZN40_INTERNAL_a9b2eb54_4_k_cu_a947836e_361274cute1_E:
	.zero		1
	.type		_ZN40_INTERNAL_a9b2eb54_4_k_cu_a947836e_361274cuda3std3__45__cpo6cbeginE,@object
	.size		_ZN40_INTERNAL_a9b2eb54_4_k_cu_a947836e_361274cuda3std3__45__cpo6cbeginE,(_ZN40_INTERNAL_a9b2eb54_4_k_cu_a947836e_361274cuda3std3__48in_placeE - _ZN40_INTERNAL_a9b2eb54_4_k_cu_a947836e_361274cuda3std3__45__cpo6cbeginE)
_ZN40_INTERNAL_a9b2eb54_4_k_cu_a947836e_361274cuda3std3__45__cpo6cbeginE:
	.zero		1
	.type		_ZN40_INTERNAL_a9b2eb54_4_k_cu_a947836e_361274cuda3std3__48in_placeE,@object
	.size		_ZN40_INTERNAL_a9b2eb54_4_k_cu_a947836e_361274cuda3std3__48in_placeE,(_ZN40_INTERNAL_a9b2eb54_4_k_cu_a947836e_361274cuda3std6ranges3__45__cpo9iter_moveE - _ZN40_INTERNAL_a9b2eb54_4_k_cu_a947836e_361274cuda3std3__48in_placeE)
_ZN40_INTERNAL_a9b2eb54_4_k_cu_a947836e_361274cuda3std3__48in_placeE:
	.zero		1
	.type		_ZN40_INTERNAL_a9b2eb54_4_k_cu_a947836e_361274cuda3std6ranges3__45__cpo9iter_moveE,@object
	.size		_ZN40_INTERNAL_a9b2eb54_4_k_cu_a947836e_361274cuda3std6ranges3__45__cpo9iter_moveE,(_ZN40_INTERNAL_a9b2eb54_4_k_cu_a947836e_361274cuda3std3__45__cpo5beginE - _ZN40_INTERNAL_a9b2eb54_4_k_cu_a947836e_361274cuda3std6ranges3__45__cpo9iter_moveE)
_ZN40_INTERNAL_a9b2eb54_4_k_cu_a947836e_361274cuda3std6ranges3__45__cpo9iter_moveE:
	.zero		1
	.type		_ZN40_INTERNAL_a9b2eb54_4_k_cu_a947836e_361274cuda3std3__45__cpo5beginE,@object
	.size		_ZN40_INTERNAL_a9b2eb54_4_k_cu_a947836e_361274cuda3std3__45__cpo5beginE,(_ZN40_INTERNAL_a9b2eb54_4_k_cu_a947836e_361274cuda3std3__442_GLOBAL__N__a9b2eb54_4_k_cu_a947836e_361276ignoreE - _ZN40_INTERNAL_a9b2eb54_4_k_cu_a947836e_361274cuda3std3__45__cpo5beginE)
_ZN40_INTERNAL_a9b2eb54_4_k_cu_a947836e_361274cuda3std3__45__cpo5beginE:
	.zero		1
	.type		_ZN40_INTERNAL_a9b2eb54_4_k_cu_a947836e_361274cuda3std3__442_GLOBAL__N__a9b2eb54_4_k_cu_a947836e_361276ignoreE,@object
	.size		_ZN40_INTERNAL_a9b2eb54_4_k_cu_a947836e_361274cuda3std3__442_GLOBAL__N__a9b2eb54_4_k_cu_a947836e_361276ignoreE,(_ZN40_INTERNAL_a9b2eb54_4_k_cu_a947836e_361274cute7productE - _ZN40_INTERNAL_a9b2eb54_4_k_cu_a947836e_361274cuda3std3__442_GLOBAL__N__a9b2eb54_4_k_cu_a947836e_361276ignoreE)
_ZN40_INTERNAL_a9b2eb54_4_k_cu_a947836e_361274cuda3std3__442_GLOBAL__N__a9b2eb54_4_k_cu_a947836e_361276ignoreE:
	.zero		1
	.type		_ZN40_INTERNAL_a9b2eb54_4_k_cu_a947836e_361274cute7productE,@object
	.size		_ZN40_INTERNAL_a9b2eb54_4_k_cu_a947836e_361274cute7productE,(_ZN40_INTERNAL_a9b2eb54_4_k_cu_a947836e_361274cuda3std3__45__cpo3endE - _ZN40_INTERNAL_a9b2eb54_4_k_cu_a947836e_361274cute7productE)
_ZN40_INTERNAL_a9b2eb54_4_k_cu_a947836e_361274cute7productE:
	.zero		1
	.type		_ZN40_INTERNAL_a9b2eb54_4_k_cu_a947836e_361274cuda3std3__45__cpo3endE,@object
	.size		_ZN40_INTERNAL_a9b2eb54_4_k_cu_a947836e_361274cuda3std3__45__cpo3endE,(_ZN40_INTERNAL_a9b2eb54_4_k_cu_a947836e_361274cuda3std3__419piecewise_constructE - _ZN40_INTERNAL_a9b2eb54_4_k_cu_a947836e_361274cuda3std3__45__cpo3endE)
_ZN40_INTERNAL_a9b2eb54_4_k_cu_a947836e_361274cuda3std3__45__cpo3endE:
	.zero		1
	.type		_ZN40_INTERNAL_a9b2eb54_4_k_cu_a947836e_361274cuda3std3__419piecewise_constructE,@object
	.size		_ZN40_INTERNAL_a9b2eb54_4_k_cu_a947836e_361274cuda3std3__419piecewise_constructE,(_ZN40_INTERNAL_a9b2eb54_4_k_cu_a947836e_361274cuda3std3__45__cpo4cendE - _ZN40_INTERNAL_a9b2eb54_4_k_cu_a947836e_361274cuda3std3__419piecewise_constructE)
_ZN40_INTERNAL_a9b2eb54_4_k_cu_a947836e_361274cuda3std3__419piecewise_constructE:
	.zero		1
	.type		_ZN40_INTERNAL_a9b2eb54_4_k_cu_a947836e_361274cuda3std3__45__cpo4cendE,@object
	.size		_ZN40_INTERNAL_a9b2eb54_4_k_cu_a947836e_361274cuda3std3__45__cpo4cendE,(_ZN40_INTERNAL_a9b2eb54_4_k_cu_a947836e_361274cuda3std6ranges3__45__cpo4swapE - _ZN40_INTERNAL_a9b2eb54_4_k_cu_a947836e_361274cuda3std3__45__cpo4cendE)
_ZN40_INTERNAL_a9b2eb54_4_k_cu_a947836e_361274cuda3std3__45__cpo4cendE:
	.zero		1
	.type		_ZN40_INTERNAL_a9b2eb54_4_k_cu_a947836e_361274cuda3std6ranges3__45__cpo4swapE,@object
	.size		_ZN40_INTERNAL_a9b2eb54_4_k_cu_a947836e_361274cuda3std6ranges3__45__cpo4swapE,(.L_9 - _ZN40_INTERNAL_a9b2eb54_4_k_cu_a947836e_361274cuda3std6ranges3__45__cpo4swapE)
_ZN40_INTERNAL_a9b2eb54_4_k_cu_a947836e_361274cuda3std6ranges3__45__cpo4swapE:
	.zero		1
.L_9:


//--------------------- .nv.constant0._ZN7cutlass13device_kernelINS_4gemm6kernel13GemmUniversalIN4cute5tupleIJiiiiEEENS1_10collective13CollectiveMmaINS1_39MainloopSm90TmaGmmaRmemAWarpSpecializedILi4ENS5_IJNS4_1CILi1EEESB_SB_EEENS1_35KernelTmaWarpSpecializedCooperativeEEENS5_IJNSA_ILi256EEENSA_ILi128EEESG_EEEaNS5_IJSB_llEEEaNS5_IJlSB_lEEENS4_8TiledMMAINS4_8MMA_AtomIJNS4_4SM904GMMA27MMA_64x128x32_S32S8S8_RS_TNEEEENS4_6LayoutINS5_IJNSA_ILi2EEESB_SB_EEENS5_IJSB_NSA_ILi0EEEST_EEEEENS5_IJNS4_10UnderscoreESW_SW_EEEEENS4_13SM90_TMA_LOADENS4_14ComposedLayoutINS4_7SwizzleILi3ELi4ELi3EEENS4_18smem_ptr_flag_bitsILi8EEENSQ_INS5_IJSG_NSA_ILi8EEEEEENS5_IJSB_SG_EEEEEEENS4_9Copy_AtomIJNS4_39AutoVectorizingCopyWithAssumedAlignmentILi128EEEaEEENS4_8identityESZ_NS10_IS12_S14_NSQ_INS5_IJS15_SG_EEENS5_IJSG_SB_EEEEEEEvS1E_EENS_8epilogue10collective6detail29Sm90TmaWarpSpecializedAdapterINS1L_15DefaultEpilogueIaSJ_SJ_NS1K_6thread17LinearCombinationIaLi1EiiLNS1P_9ScaleType4KindE0ELNS_15FloatRoundStyleE2EaEENS1_15EpilogueDefaultEEEEEvvEEEEvNT_6ParamsE --------------------------
	.section	.nv.constant0._ZN7cutlass13device_kernelINS_4gemm6kernel13GemmUniversalIN4cute5tupleIJiiiiEEENS1_10collective13CollectiveMmaINS1_39MainloopSm90TmaGmmaRmemAWarpSpecializedILi4ENS5_IJNS4_1CILi1EEESB_SB_EEENS1_35KernelTmaWarpSpecializedCooperativeEEENS5_IJNSA_ILi256EEENSA_ILi128EEESG_EEEaNS5_IJSB_llEEEaNS5_IJlSB_lEEENS4_8TiledMMAINS4_8MMA_AtomIJNS4_4SM904GMMA27MMA_64x128x32_S32S8S8_RS_TNEEEENS4_6LayoutINS5_IJNSA_ILi2EEESB_SB_EEENS5_IJSB_NSA_ILi0EEEST_EEEEENS5_IJNS4_10UnderscoreESW_SW_EEEEENS4_13SM90_TMA_LOADENS4_14ComposedLayoutINS4_7SwizzleILi3ELi4ELi3EEENS4_18smem_ptr_flag_bitsILi8EEENSQ_INS5_IJSG_NSA_ILi8EEEEEENS5_IJSB_SG_EEEEEEENS4_9Copy_AtomIJNS4_39AutoVectorizingCopyWithAssumedAlignmentILi128EEEaEEENS4_8identityESZ_NS10_IS12_S14_NSQ_INS5_IJS15_SG_EEENS5_IJSG_SB_EEEEEEEvS1E_EENS_8epilogue10collective6detail29Sm90TmaWarpSpecializedAdapterINS1L_15DefaultEpilogueIaSJ_SJ_NS1K_6thread17LinearCombinationIaLi1EiiLNS1P_9ScaleType4KindE0ELNS_15FloatRoundStyleE2EaEENS1_15EpilogueDefaultEEEEEvvEEEEvNT_6ParamsE,"a",@progbits
	.sectionflags	@""
	.align	4
.nv.constant0._ZN7cutlass13device_kernelINS_4gemm6kernel13GemmUniversalIN4cute5tupleIJiiiiEEENS1_10collective13CollectiveMmaINS1_39MainloopSm90TmaGmmaRmemAWarpSpecializedILi4ENS5_IJNS4_1CILi1EEESB_SB_EEENS1_35KernelTmaWarpSpecializedCooperativeEEENS5_IJNSA_ILi256EEENSA_ILi128EEESG_EEEaNS5_IJSB_llEEEaNS5_IJlSB_lEEENS4_8TiledMMAINS4_8MMA_AtomIJNS4_4SM904GMMA27MMA_64x128x32_S32S8S8_RS_TNEEEENS4_6LayoutINS5_IJNSA_ILi2EEESB_SB_EEENS5_IJSB_NSA_ILi0EEEST_EEEEENS5_IJNS4_10UnderscoreESW_SW_EEEEENS4_13SM90_TMA_LOADENS4_14ComposedLayoutINS4_7SwizzleILi3ELi4ELi3EEENS4_18smem_ptr_flag_bitsILi8EEENSQ_INS5_IJSG_NSA_ILi8EEEEEENS5_IJSB_SG_EEEEEEENS4_9Copy_AtomIJNS4_39AutoVectorizingCopyWithAssumedAlignmentILi128EEEaEEENS4_8identityESZ_NS10_IS12_S14_NSQ_INS5_IJS15_SG_EEENS5_IJSG_SB_EEEEEEEvS1E_EENS_8epilogue10collective6detail29Sm90TmaWarpSpecializedAdapterINS1L_15DefaultEpilogueIaSJ_SJ_NS1K_6thread17LinearCombinationIaLi1EiiLNS1P_9ScaleType4KindE0ELNS_15FloatRoundStyleE2EaEENS1_15EpilogueDefaultEEEEEvvEEEEvNT_6ParamsE:
	.zero		1664


//--------------------- SYMBOLS --------------------------

	.type		.nv.reservedSmem.offset0,@object
	.size		.nv.reservedSmem.offset0,0x4
	.type		__assertfail,@function
